	.target	sm_100a

	.elftype	@"ET_EXEC"


//--------------------- .note.nv.tkinfo           --------------------------
	.section	.note.nv.tkinfo,"",@"SHT_NOTE"
	.sectionflags	@"SHF_NOTE_NV_TKINFO"
	.tkinfo
        /*0018*/ 	.word	0x00000002
        /*0030*/ 	.string	""
        /*0030*/ 	.string	"ptxas"
        /*0030*/ 	.string	"Cuda compilation tools, release 13.0, V13.0.88"
        /*0030*/ 	.string	"Build cuda_13.0.r13.0/compiler.36424714_0"
        /*0030*/ 	.string	"-arch sm_100a -m 64 "



//--------------------- .note.nv.cuinfo           --------------------------
	.section	.note.nv.cuinfo,"",@"SHT_NOTE"
	.sectionflags	@"SHF_NOTE_NV_CUINFO"
        /*0018*/ 	.short	0x0002
        /*001a*/ 	.short	0x0064
        /*001c*/ 	.short	0x0082
	.zero		2


//--------------------- .nv.info                  --------------------------
	.section	.nv.info,"",@"SHT_CUDA_INFO"
	.align	4


	//----- nvinfo : EIATTR_REGCOUNT
	.align		4
        /*0000*/ 	.byte	0x04, 0x2f
        /*0002*/ 	.short	(.L_19 - .L_18)
	.align		4
.L_18:
        /*0004*/ 	.word	index@(_ZN7cutlass13device_kernelINS_4gemm6kernel13GemmUniversalIN4cute5tupleIJiiiiEEENS1_10collective13CollectiveMmaINS1_35MainloopSm100TmaUmmaWarpSpecializedILi4ELi2ELi4ENS5_IJNS4_1CILi1EEENSA_ILi2EEESB_EEEEENS5_IJNSA_ILi128EEENSA_ILi64EEESG_EEENS_12float_e4m3_tENS5_IJlSB_lEEESI_SJ_NS4_8TiledMMAINS4_8MMA_AtomIJNS4_10MMA_TraitsINS4_19SM100_MMA_F8F6F4_SSEJSI_SI_fSF_SG_NS4_17integral_constantINS4_4UMMA5MajorELSQ_0EEESR_NSO_INSP_7ScaleInELSS_0EEEST_EEEEEENS4_6LayoutINS5_IJSB_SB_SB_EEENS5_IJNSA_ILi0EEESY_SY_EEEEENS5_IJNS4_10UnderscoreES11_S11_EEEEENS4_23SM90_TMA_LOAD_MULTICASTENS4_14ComposedLayoutINS4_7SwizzleILi2ELi4ELi3EEENS4_18smem_ptr_flag_bitsILi8EEENSW_INS5_IJNSA_ILi8EEESG_EEENS5_IJSG_SB_EEEEEEEvNS4_8identityENS4_13SM90_TMA_LOADES1E_vS1F_EENS_8epilogue10collective18CollectiveEpilogueINS1I_23Sm100TmaWarpSpecializedILi1ELi1ELi64ELb0ELb0EEEJSH_NS5_IJNSW_ISF_SB_EENSW_ISG_SB_EEEEESI_SJ_SI_SJ_NS1I_6fusion15FusionCallbacksIS1M_NS1Q_17LinearCombinationISI_fSI_fLNS_15FloatRoundStyleE2EEESH_S1P_JEEENS4_5SM1004TMEM4LOAD26SM100_TMEM_LOAD_32dp32b64xES1G_S1E_NS4_39AutoVectorizingCopyWithAssumedAlignmentILi128EEENS4_14SM90_TMA_STOREES1E_S21_S21_EEEvvEEEEvNT_6ParamsE)
        /*0008*/ 	.word	0x00000099


	//----- nvinfo : EIATTR_FRAME_SIZE
	.align		4
.L_19:
        /*000c*/ 	.byte	0x04, 0x11
        /*000e*/ 	.short	(.L_21 - .L_20)
	.align		4
.L_20:
        /*0010*/ 	.word	index@($__internal_2_$__cuda_sm10x_tcgen05_guardrail_trap_unallocated_columns_being_dealloced)
        /*0014*/ 	.word	0x00000000


	//----- nvinfo : EIATTR_FRAME_SIZE
	.align		4
.L_21:
        /*0018*/ 	.byte	0x04, 0x11
        /*001a*/ 	.short	(.L_23 - .L_22)
	.align		4
.L_22:
        /*001c*/ 	.word	index@($__internal_1_$__cuda_sm10x_tcgen05_guardrail_trap_phase_invalid_during_alloc)
        /*0020*/ 	.word	0x00000000


	//----- nvinfo : EIATTR_FRAME_SIZE
	.align		4
.L_23:
        /*0024*/ 	.byte	0x04, 0x11
        /*0026*/ 	.short	(.L_25 - .L_24)
	.align		4
.L_24:
        /*0028*/ 	.word	index@($__internal_0_$__cuda_sm10x_tcgen05_guardrail_trap_col_being_dealloced_not_returned_by_alloc)
        /*002c*/ 	.word	0x00000000


	//----- nvinfo : EIATTR_FRAME_SIZE
	.align		4
.L_25:
        /*0030*/ 	.byte	0x04, 0x11
        /*0032*/ 	.short	(.L_27 - .L_26)
	.align		4
.L_26:
        /*0034*/ 	.word	index@(_ZN7cutlass13device_kernelINS_4gemm6kernel13GemmUniversalIN4cute5tupleIJiiiiEEENS1_10collective13CollectiveMmaINS1_35MainloopSm100TmaUmmaWarpSpecializedILi4ELi2ELi4ENS5_IJNS4_1CILi1EEENSA_ILi2EEESB_EEEEENS5_IJNSA_ILi128EEENSA_ILi64EEESG_EEENS_12float_e4m3_tENS5_IJlSB_lEEESI_SJ_NS4_8TiledMMAINS4_8MMA_AtomIJNS4_10MMA_TraitsINS4_19SM100_MMA_F8F6F4_SSEJSI_SI_fSF_SG_NS4_17integral_constantINS4_4UMMA5MajorELSQ_0EEESR_NSO_INSP_7ScaleInELSS_0EEEST_EEEEEENS4_6LayoutINS5_IJSB_SB_SB_EEENS5_IJNSA_ILi0EEESY_SY_EEEEENS5_IJNS4_10UnderscoreES11_S11_EEEEENS4_23SM90_TMA_LOAD_MULTICASTENS4_14ComposedLayoutINS4_7SwizzleILi2ELi4ELi3EEENS4_18smem_ptr_flag_bitsILi8EEENSW_INS5_IJNSA_ILi8EEESG_EEENS5_IJSG_SB_EEEEEEEvNS4_8identityENS4_13SM90_TMA_LOADES1E_vS1F_EENS_8epilogue10collective18CollectiveEpilogueINS1I_23Sm100TmaWarpSpecializedILi1ELi1ELi64ELb0ELb0EEEJSH_NS5_IJNSW_ISF_SB_EENSW_ISG_SB_EEEEESI_SJ_SI_SJ_NS1I_6fusion15FusionCallbacksIS1M_NS1Q_17LinearCombinationISI_fSI_fLNS_15FloatRoundStyleE2EEESH_S1P_JEEENS4_5SM1004TMEM4LOAD26SM100_TMEM_LOAD_32dp32b64xES1G_S1E_NS4_39AutoVectorizingCopyWithAssumedAlignmentILi128EEENS4_14SM90_TMA_STOREES1E_S21_S21_EEEvvEEEEvNT_6ParamsE)
        /*0038*/ 	.word	0x00000000


	//----- nvinfo : EIATTR_MIN_STACK_SIZE
	.align		4
.L_27:
        /*003c*/ 	.byte	0x04, 0x12
        /*003e*/ 	.short	(.L_29 - .L_28)
	.align		4
.L_28:
        /*0040*/ 	.word	index@(_ZN7cutlass13device_kernelINS_4gemm6kernel13GemmUniversalIN4cute5tupleIJiiiiEEENS1_10collective13CollectiveMmaINS1_35MainloopSm100TmaUmmaWarpSpecializedILi4ELi2ELi4ENS5_IJNS4_1CILi1EEENSA_ILi2EEESB_EEEEENS5_IJNSA_ILi128EEENSA_ILi64EEESG_EEENS_12float_e4m3_tENS5_IJlSB_lEEESI_SJ_NS4_8TiledMMAINS4_8MMA_AtomIJNS4_10MMA_TraitsINS4_19SM100_MMA_F8F6F4_SSEJSI_SI_fSF_SG_NS4_17integral_constantINS4_4UMMA5MajorELSQ_0EEESR_NSO_INSP_7ScaleInELSS_0EEEST_EEEEEENS4_6LayoutINS5_IJSB_SB_SB_EEENS5_IJNSA_ILi0EEESY_SY_EEEEENS5_IJNS4_10UnderscoreES11_S11_EEEEENS4_23SM90_TMA_LOAD_MULTICASTENS4_14ComposedLayoutINS4_7SwizzleILi2ELi4ELi3EEENS4_18smem_ptr_flag_bitsILi8EEENSW_INS5_IJNSA_ILi8EEESG_EEENS5_IJSG_SB_EEEEEEEvNS4_8identityENS4_13SM90_TMA_LOADES1E_vS1F_EENS_8epilogue10collective18CollectiveEpilogueINS1I_23Sm100TmaWarpSpecializedILi1ELi1ELi64ELb0ELb0EEEJSH_NS5_IJNSW_ISF_SB_EENSW_ISG_SB_EEEEESI_SJ_SI_SJ_NS1I_6fusion15FusionCallbacksIS1M_NS1Q_17LinearCombinationISI_fSI_fLNS_15FloatRoundStyleE2EEESH_S1P_JEEENS4_5SM1004TMEM4LOAD26SM100_TMEM_LOAD_32dp32b64xES1G_S1E_NS4_39AutoVectorizingCopyWithAssumedAlignmentILi128EEENS4_14SM90_TMA_STOREES1E_S21_S21_EEEvvEEEEvNT_6ParamsE)
        /*0044*/ 	.word	0x00000000
.L_29:


//--------------------- .nv.compat                --------------------------
	.section	.nv.compat,"",@"SHT_CUDA_COMPAT_INFO"
	.align	4
        /*0000*/ 	.byte	0x02, 0x09, 0x01, 0x00, 0x02, 0x02, 0x02, 0x00, 0x02, 0x05, 0x05, 0x00, 0x03, 0x07, 0x01, 0x01
        /*0010*/ 	.byte	0x02, 0x03, 0x01, 0x00, 0x02, 0x06, 0x01, 0x00, 0x04, 0x0b, 0x08, 0x00, 0x09, 0x00, 0x00, 0x00
        /*0020*/ 	.byte	0x00, 0x00, 0x00, 0x00


//--------------------- .nv.info._ZN7cutlass13device_kernelINS_4gemm6kernel13GemmUniversalIN4cute5tupleIJiiiiEEENS1_10collective13CollectiveMmaINS1_35MainloopSm100TmaUmmaWarpSpecializedILi4ELi2ELi4ENS5_IJNS4_1CILi1EEENSA_ILi2EEESB_EEEEENS5_IJNSA_ILi128EEENSA_ILi64EEESG_EEENS_12float_e4m3_tENS5_IJlSB_lEEESI_SJ_NS4_8TiledMMAINS4_8MMA_AtomIJNS4_10MMA_TraitsINS4_19SM100_MMA_F8F6F4_SSEJSI_SI_fSF_SG_NS4_17integral_constantINS4_4UMMA5MajorELSQ_0EEESR_NSO_INSP_7ScaleInELSS_0EEEST_EEEEEENS4_6LayoutINS5_IJSB_SB_SB_EEENS5_IJNSA_ILi0EEESY_SY_EEEEENS5_IJNS4_10UnderscoreES11_S11_EEEEENS4_23SM90_TMA_LOAD_MULTICASTENS4_14ComposedLayoutINS4_7SwizzleILi2ELi4ELi3EEENS4_18smem_ptr_flag_bitsILi8EEENSW_INS5_IJNSA_ILi8EEESG_EEENS5_IJSG_SB_EEEEEEEvNS4_8identityENS4_13SM90_TMA_LOADES1E_vS1F_EENS_8epilogue10collective18CollectiveEpilogueINS1I_23Sm100TmaWarpSpecializedILi1ELi1ELi64ELb0ELb0EEEJSH_NS5_IJNSW_ISF_SB_EENSW_ISG_SB_EEEEESI_SJ_SI_SJ_NS1I_6fusion15FusionCallbacksIS1M_NS1Q_17LinearCombinationISI_fSI_fLNS_15FloatRoundStyleE2EEESH_S1P_JEEENS4_5SM1004TMEM4LOAD26SM100_TMEM_LOAD_32dp32b64xES1G_S1E_NS4_39AutoVectorizingCopyWithAssumedAlignmentILi128EEENS4_14SM90_TMA_STOREES1E_S21_S21_EEEvvEEEEvNT_6ParamsE --------------------------
	.section	.nv.info._ZN7cutlass13device_kernelINS_4gemm6kernel13GemmUniversalIN4cute5tupleIJiiiiEEENS1_10collective13CollectiveMmaINS1_35MainloopSm100TmaUmmaWarpSpecializedILi4ELi2ELi4ENS5_IJNS4_1CILi1EEENSA_ILi2EEESB_EEEEENS5_IJNSA_ILi128EEENSA_ILi64EEESG_EEENS_12float_e4m3_tENS5_IJlSB_lEEESI_SJ_NS4_8TiledMMAINS4_8MMA_AtomIJNS4_10MMA_TraitsINS4_19SM100_MMA_F8F6F4_SSEJSI_SI_fSF_SG_NS4_17integral_constantINS4_4UMMA5MajorELSQ_0EEESR_NSO_INSP_7ScaleInELSS_0EEEST_EEEEEENS4_6LayoutINS5_IJSB_SB_SB_EEENS5_IJNSA_ILi0EEESY_SY_EEEEENS5_IJNS4_10UnderscoreES11_S11_EEEEENS4_23SM90_TMA_LOAD_MULTICASTENS4_14ComposedLayoutINS4_7SwizzleILi2ELi4ELi3EEENS4_18smem_ptr_flag_bitsILi8EEENSW_INS5_IJNSA_ILi8EEESG_EEENS5_IJSG_SB_EEEEEEEvNS4_8identityENS4_13SM90_TMA_LOADES1E_vS1F_EENS_8epilogue10collective18CollectiveEpilogueINS1I_23Sm100TmaWarpSpecializedILi1ELi1ELi64ELb0ELb0EEEJSH_NS5_IJNSW_ISF_SB_EENSW_ISG_SB_EEEEESI_SJ_SI_SJ_NS1I_6fusion15FusionCallbacksIS1M_NS1Q_17LinearCombinationISI_fSI_fLNS_15FloatRoundStyleE2EEESH_S1P_JEEENS4_5SM1004TMEM4LOAD26SM100_TMEM_LOAD_32dp32b64xES1G_S1E_NS4_39AutoVectorizingCopyWithAssumedAlignmentILi128EEENS4_14SM90_TMA_STOREES1E_S21_S21_EEEvvEEEEvNT_6ParamsE,"",@"SHT_CUDA_INFO"
	.sectionflags	@""
	.align	4


	//----- nvinfo : EIATTR_CUDA_API_VERSION
	.align		4
        /*0000*/ 	.byte	0x04, 0x37
        /*0002*/ 	.short	(.L_31 - .L_30)
.L_30:
        /*0004*/ 	.word	0x00000082


	//----- nvinfo : EIATTR_KPARAM_INFO
	.align		4
.L_31:
        /*0008*/ 	.byte	0x04, 0x17
        /*000a*/ 	.short	(.L_33 - .L_32)
.L_32:
        /*000c*/ 	.word	0x00000000
        /*0010*/ 	.short	0x0000
        /*0012*/ 	.short	0x0000
        /*0014*/ 	.byte	0x00, 0xf0, 0x01, 0x20


	//----- nvinfo : EIATTR_AT_ENTRY_FRAGMENTS
	.align		4
.L_33:
        /*0018*/ 	.byte	0x04, 0x4f
        /*001a*/ 	.short	(.L_35 - .L_34)


	//   ....[0]....
.L_34:
        /*001c*/ 	.word	0x00000006


	//----- nvinfo : EIATTR_RESERVED_SMEM_USED
	.align		4
.L_35:
        /*0020*/ 	.byte	0x01, 0x41
	.zero		2


	//----- nvinfo : EIATTR_SPARSE_MMA_MASK
	.align		4
        /*0024*/ 	.byte	0x03, 0x50
        /*0026*/ 	.short	0x0000


	//----- nvinfo : EIATTR_TCGEN05_1CTA_USED
	.align		4
        /*0028*/ 	.byte	0x01, 0x51
	.zero		2


	//----- nvinfo : EIATTR_MAXREG_COUNT
	.align		4
        /*002c*/ 	.byte	0x03, 0x1b
        /*002e*/ 	.short	0x00ff


	//----- nvinfo : EIATTR_NUM_BARRIERS
	.align		4
        /*0030*/ 	.byte	0x02, 0x4c
        /*0032*/ 	.byte	0x07
	.zero		1


	//----- nvinfo : EIATTR_EXTERNS
	.align		4
        /*0034*/ 	.byte	0x04, 0x0f
        /*0036*/ 	.short	(.L_37 - .L_36)


	//   ....[0]....
	.align		4
.L_36:
        /*0038*/ 	.word	index@(__assertfail)


	//----- nvinfo : EIATTR_MERCURY_ISA_VERSION
	.align		4
.L_37:
        /*003c*/ 	.byte	0x03, 0x5f
        /*003e*/ 	.short	0x0101


	//----- nvinfo : EIATTR_INT_WARP_WIDE_INSTR_OFFSETS
	.align		4
        /*0040*/ 	.byte	0x04, 0x31
        /*0042*/ 	.short	(.L_39 - .L_38)


	//   ....[0]....
.L_38:
        /*0044*/ 	.word	0x00003ab0


	//   ....[1]....
        /*0048*/ 	.word	0x00003ae0


	//   ....[2]....
        /*004c*/ 	.word	0x00003b00


	//   ....[3]....
        /*0050*/ 	.word	0x00004630


	//   ....[4]....
        /*0054*/ 	.word	0x000046e0


	//----- nvinfo : EIATTR_COOP_GROUP_MASK_REGIDS
	.align		4
.L_39:
        /*0058*/ 	.byte	0x04, 0x29
        /*005a*/ 	.short	(.L_41 - .L_40)


	//   ....[0]....
.L_40:
        /*005c*/ 	.word	0xffffffff


	//   ....[1]....
        /*0060*/ 	.word	0xffffffff


	//   ....[2]....
        /*0064*/ 	.word	0xffffffff


	//   ....[3]....
        /*0068*/ 	.word	0xffffffff


	//   ....[4]....
        /*006c*/ 	.word	0xffffffff


	//   ....[5]....
        /*0070*/ 	.word	0xffffffff


	//   ....[6]....
        /*0074*/ 	.word	0xffffffff


	//   ....[7]....
        /*0078*/ 	.word	0xffffffff


	//   ....[8]....
        /*007c*/ 	.word	0xffffffff


	//   ....[9]....
        /*0080*/ 	.word	0xffffffff


	//   ....[10]....
        /*0084*/ 	.word	0xffffffff


	//   ....[11]....
        /*0088*/ 	.word	0xffffffff


	//   ....[12]....
        /*008c*/ 	.word	0xffffffff


	//   ....[13]....
        /*0090*/ 	.word	0xffffffff


	//----- nvinfo : EIATTR_COOP_GROUP_INSTR_OFFSETS
	.align		4
.L_41:
        /*0094*/ 	.byte	0x04, 0x28
        /*0096*/ 	.short	(.L_43 - .L_42)


	//   ....[0]....
.L_42:
        /*0098*/ 	.word	0x00000080


	//   ....[1]....
        /*009c*/ 	.word	0x000004e0


	//   ....[2]....
        /*00a0*/ 	.word	0x00000690


	//   ....[3]....
        /*00a4*/ 	.word	0x000007d0


	//   ....[4]....
        /*00a8*/ 	.word	0x000008d0


	//   ....[5]....
        /*00ac*/ 	.word	0x00000a40


	//   ....[6]....
        /*00b0*/ 	.word	0x00000be0


	//   ....[7]....
        /*00b4*/ 	.word	0x00000d90


	//   ....[8]....
        /*00b8*/ 	.word	0x00001f40


	//   ....[9]....
        /*00bc*/ 	.word	0x00002de0


	//   ....[10]....
        /*00c0*/ 	.word	0x00002ff0


	//   ....[11]....
        /*00c4*/ 	.word	0x00003020


	//   ....[12]....
        /*00c8*/ 	.word	0x00003990


	//   ....[13]....
        /*00cc*/ 	.word	0x00003bc0


	//----- nvinfo : EIATTR_VRC_CTA_INIT_COUNT
	.align		4
.L_43:
        /*00d0*/ 	.byte	0x02, 0x4a
        /*00d2*/ 	.byte	0x80
	.zero		1


	//----- nvinfo : EIATTR_SYSCALL_OFFSETS
	.align		4
        /*00d4*/ 	.byte	0x04, 0x46
        /*00d6*/ 	.short	(.L_45 - .L_44)


	//   ....[0]....
.L_44:
        /*00d8*/ 	.word	0x00005220


	//   ....[1]....
        /*00dc*/ 	.word	0x00005360


	//   ....[2]....
        /*00e0*/ 	.word	0x00005b20


	//----- nvinfo : EIATTR_MBARRIER_INSTR_OFFSETS
	.align		4
.L_45:
        /*00e4*/ 	.byte	0x04, 0x39
        /*00e6*/ 	.short	(.L_47 - .L_46)


	//   ....[0]....
.L_46:
        /*00e8*/ 	.word	0x00000600
        /*00ec*/ 	.word	0x000000ff
        /*00f0*/ 	.word	0x00000000
        /*00f4*/ 	.short	0x0100
        /*00f6*/ 	.byte	0x04
	.zero		1


	//   ....[1]....
        /*00f8*/ 	.word	0x00000610
        /*00fc*/ 	.word	0x000000ff
        /*0100*/ 	.word	0x00000020
        /*0104*/ 	.short	0x0100
        /*0106*/ 	.byte	0x04
	.zero		1


	//   ....[2]....
        /*0108*/ 	.word	0x00000620
        /*010c*/ 	.word	0x000000ff
        /*0110*/ 	.word	0x00000008
        /*0114*/ 	.short	0x0100
        /*0116*/ 	.byte	0x04
	.zero		1


	//   ....[3]....
        /*0118*/ 	.word	0x00000630
        /*011c*/ 	.word	0x000000ff
        /*0120*/ 	.word	0x00000028
        /*0124*/ 	.short	0x0100
        /*0126*/ 	.byte	0x04
	.zero		1


	//   ....[4]....
        /*0128*/ 	.word	0x00000640
        /*012c*/ 	.word	0x000000ff
        /*0130*/ 	.word	0x00000010
        /*0134*/ 	.short	0x0100
        /*0136*/ 	.byte	0x04
	.zero		1


	//   ....[5]....
        /*0138*/ 	.word	0x00000650
        /*013c*/ 	.word	0x000000ff
        /*0140*/ 	.word	0x00000030
        /*0144*/ 	.short	0x0100
        /*0146*/ 	.byte	0x04
	.zero		1


	//   ....[6]....
        /*0148*/ 	.word	0x00000660
        /*014c*/ 	.word	0x000000ff
        /*0150*/ 	.word	0x00000018
        /*0154*/ 	.short	0x0100
        /*0156*/ 	.byte	0x04
	.zero		1


	//   ....[7]....
        /*0158*/ 	.word	0x00000670
        /*015c*/ 	.word	0x000000ff
        /*0160*/ 	.word	0x00000038
        /*0164*/ 	.short	0x0100
        /*0166*/ 	.byte	0x04
	.zero		1


	//   ....[8]....
        /*0168*/ 	.word	0x000007a0
        /*016c*/ 	.word	0x000000ff
        /*0170*/ 	.word	0x00000040
        /*0174*/ 	.short	0x0100
        /*0176*/ 	.byte	0x04
	.zero		1


	//   ....[9]....
        /*0178*/ 	.word	0x000007b0
        /*017c*/ 	.word	0x000000ff
        /*0180*/ 	.word	0x00000048
        /*0184*/ 	.short	0x0100
        /*0186*/ 	.byte	0x04
	.zero		1


	//   ....[10]....
        /*0188*/ 	.word	0x000008a0
        /*018c*/ 	.word	0x000000ff
        /*0190*/ 	.word	0x00000050
        /*0194*/ 	.short	0x0100
        /*0196*/ 	.byte	0x06
	.zero		1


	//   ....[11]....
        /*0198*/ 	.word	0x000008b0
        /*019c*/ 	.word	0x000000ff
        /*01a0*/ 	.word	0x00000058
        /*01a4*/ 	.short	0x0100
        /*01a6*/ 	.byte	0x06
	.zero		1


	//   ....[12]....
        /*01a8*/ 	.word	0x000009f0
        /*01ac*/ 	.word	0x000000ff
        /*01b0*/ 	.word	0x00000060
        /*01b4*/ 	.short	0x0100
        /*01b6*/ 	.byte	0x06
	.zero		1


	//   ....[13]....
        /*01b8*/ 	.word	0x00000a00
        /*01bc*/ 	.word	0x000000ff
        /*01c0*/ 	.word	0x00000070
        /*01c4*/ 	.short	0x0100
        /*01c6*/ 	.byte	0x06
	.zero		1


	//   ....[14]....
        /*01c8*/ 	.word	0x00000a10
        /*01cc*/ 	.word	0x000000ff
        /*01d0*/ 	.word	0x00000068
        /*01d4*/ 	.short	0x0100
        /*01d6*/ 	.byte	0x06
	.zero		1


	//   ....[15]....
        /*01d8*/ 	.word	0x00000a20
        /*01dc*/ 	.word	0x000000ff
        /*01e0*/ 	.word	0x00000078
        /*01e4*/ 	.short	0x0100
        /*01e6*/ 	.byte	0x06
	.zero		1


	//   ....[16]....
        /*01e8*/ 	.word	0x00000b50
        /*01ec*/ 	.word	0x000000ff
        /*01f0*/ 	.word	0x00000080
        /*01f4*/ 	.short	0x0100
        /*01f6*/ 	.byte	0x04
	.zero		1


	//   ....[17]....
        /*01f8*/ 	.word	0x00000b60
        /*01fc*/ 	.word	0x000000ff
        /*0200*/ 	.word	0x000000a0
        /*0204*/ 	.short	0x0100
        /*0206*/ 	.byte	0x04
	.zero		1


	//   ....[18]....
        /*0208*/ 	.word	0x00000b70
        /*020c*/ 	.word	0x000000ff
        /*0210*/ 	.word	0x00000088
        /*0214*/ 	.short	0x0100
        /*0216*/ 	.byte	0x04
	.zero		1


	//   ....[19]....
        /*0218*/ 	.word	0x00000b80
        /*021c*/ 	.word	0x000000ff
        /*0220*/ 	.word	0x000000a8
        /*0224*/ 	.short	0x0100
        /*0226*/ 	.byte	0x04
	.zero		1


	//   ....[20]....
        /*0228*/ 	.word	0x00000b90
        /*022c*/ 	.word	0x000000ff
        /*0230*/ 	.word	0x00000090
        /*0234*/ 	.short	0x0100
        /*0236*/ 	.byte	0x04
	.zero		1


	//   ....[21]....
        /*0238*/ 	.word	0x00000ba0
        /*023c*/ 	.word	0x000000ff
        /*0240*/ 	.word	0x000000b0
        /*0244*/ 	.short	0x0100
        /*0246*/ 	.byte	0x04
	.zero		1


	//   ....[22]....
        /*0248*/ 	.word	0x00000bb0
        /*024c*/ 	.word	0x000000ff
        /*0250*/ 	.word	0x00000098
        /*0254*/ 	.short	0x0100
        /*0256*/ 	.byte	0x04
	.zero		1


	//   ....[23]....
        /*0258*/ 	.word	0x00000bc0
        /*025c*/ 	.word	0x000000ff
        /*0260*/ 	.word	0x000000b8
        /*0264*/ 	.short	0x0100
        /*0266*/ 	.byte	0x04
	.zero		1


	//   ....[24]....
        /*0268*/ 	.word	0x00000cb0
        /*026c*/ 	.word	0x000000ff
        /*0270*/ 	.word	0x000000c0
        /*0274*/ 	.short	0x0100
        /*0276*/ 	.byte	0x04
	.zero		1


	//   ....[25]....
        /*0278*/ 	.word	0x00000cc0
        /*027c*/ 	.word	0x000000ff
        /*0280*/ 	.word	0x000000d0
        /*0284*/ 	.short	0x0100
        /*0286*/ 	.byte	0x04
	.zero		1


	//   ....[26]....
        /*0288*/ 	.word	0x00000cd0
        /*028c*/ 	.word	0x000000ff
        /*0290*/ 	.word	0x000000c8
        /*0294*/ 	.short	0x0100
        /*0296*/ 	.byte	0x04
	.zero		1


	//   ....[27]....
        /*0298*/ 	.word	0x00000ce0
        /*029c*/ 	.word	0x000000ff
        /*02a0*/ 	.word	0x000000d8
        /*02a4*/ 	.short	0x0100
        /*02a6*/ 	.byte	0x04
	.zero		1


	//   ....[28]....
        /*02a8*/ 	.word	0x000017f0
        /*02ac*/ 	.word	0x00000000
        /*02b0*/ 	.word	0x000000d0
        /*02b4*/ 	.short	0x010a
        /*02b6*/ 	.byte	0xff
	.zero		1


	//   ....[29]....
        /*02b8*/ 	.word	0x00001820
        /*02bc*/ 	.word	0x00000000
        /*02c0*/ 	.word	0x000000c0
        /*02c4*/ 	.short	0x0101
        /*02c6*/ 	.byte	0xff
	.zero		1


	//   ....[30]....
        /*02c8*/ 	.word	0x000018d0
        /*02cc*/ 	.word	0x000000ff
        /*02d0*/ 	.word	0x00000020
        /*02d4*/ 	.short	0x010a
        /*02d6*/ 	.byte	0x04
	.zero		1


	//   ....[31]....
        /*02d8*/ 	.word	0x00001950
        /*02dc*/ 	.word	0x000000ff
        /*02e0*/ 	.word	0x00000020
        /*02e4*/ 	.short	0x010a
        /*02e6*/ 	.byte	0x21
	.zero		1


	//   ....[32]....
        /*02e8*/ 	.word	0x00001ae0
        /*02ec*/ 	.word	0x000000ff
        /*02f0*/ 	.word	0x00000020
        /*02f4*/ 	.short	0x010a
        /*02f6*/ 	.byte	0x08
	.zero		1


	//   ....[33]....
        /*02f8*/ 	.word	0x00001c00
        /*02fc*/ 	.word	0x000000ff
        /*0300*/ 	.word	0x00000058
        /*0304*/ 	.short	0x0101
        /*0306*/ 	.byte	0x07
	.zero		1


	//   ....[34]....
        /*0308*/ 	.word	0x00001c20
        /*030c*/ 	.word	0x000000ff
        /*0310*/ 	.word	0x00000020
        /*0314*/ 	.short	0x010a
        /*0316*/ 	.byte	0x04
	.zero		1


	//   ....[35]....
        /*0318*/ 	.word	0x00001ca0
        /*031c*/ 	.word	0x000000ff
        /*0320*/ 	.word	0x00000020
        /*0324*/ 	.short	0x010a
        /*0326*/ 	.byte	0x11
	.zero		1


	//   ....[36]....
        /*0328*/ 	.word	0x00001e30
        /*032c*/ 	.word	0x000000ff
        /*0330*/ 	.word	0x00000020
        /*0334*/ 	.short	0x010a
        /*0336*/ 	.byte	0x06
	.zero		1


	//   ....[37]....
        /*0338*/ 	.word	0x00001f70
        /*033c*/ 	.word	0x00000003
        /*0340*/ 	.word	0x00000060
        /*0344*/ 	.short	0x010a
        /*0346*/ 	.byte	0xff
	.zero		1


	//   ....[38]....
        /*0348*/ 	.word	0x000020c0
        /*034c*/ 	.word	0x00000000
        /*0350*/ 	.word	0x00000000
        /*0354*/ 	.short	0x0101
        /*0356*/ 	.byte	0xff
	.zero		1


	//   ....[39]....
        /*0358*/ 	.word	0x00002660
        /*035c*/ 	.word	0x000000ff
        /*0360*/ 	.word	0x00000000
        /*0364*/ 	.short	0x010a
        /*0366*/ 	.byte	0x04
	.zero		1


	//   ....[40]....
        /*0368*/ 	.word	0x000026f0
        /*036c*/ 	.word	0x000000ff
        /*0370*/ 	.word	0x00000000
        /*0374*/ 	.short	0x010a
        /*0376*/ 	.byte	0x05
	.zero		1


	//   ....[41]....
        /*0378*/ 	.word	0x00002780
        /*037c*/ 	.word	0x000000ff
        /*0380*/ 	.word	0x00000000
        /*0384*/ 	.short	0x010a
        /*0386*/ 	.byte	0x05
	.zero		1


	//   ....[42]....
        /*0388*/ 	.word	0x00002820
        /*038c*/ 	.word	0x00000000
        /*0390*/ 	.word	0x00000000
        /*0394*/ 	.short	0x010a
        /*0396*/ 	.byte	0xff
	.zero		1


	//   ....[43]....
        /*0398*/ 	.word	0x00002940
        /*039c*/ 	.word	0x00000002
        /*03a0*/ 	.word	0x000000c0
        /*03a4*/ 	.short	0x010a
        /*03a6*/ 	.byte	0xff
	.zero		1


	//   ....[44]....
        /*03a8*/ 	.word	0x000029b0
        /*03ac*/ 	.word	0x00000002
        /*03b0*/ 	.word	0x00000000
        /*03b4*/ 	.short	0x0101
        /*03b6*/ 	.byte	0xff
	.zero		1


	//   ....[45]....
        /*03b8*/ 	.word	0x000029d0
        /*03bc*/ 	.word	0x000000ff
        /*03c0*/ 	.word	0x00000070
        /*03c4*/ 	.short	0x010a
        /*03c6*/ 	.byte	0x04
	.zero		1


	//   ....[46]....
        /*03c8*/ 	.word	0x00002af0
        /*03cc*/ 	.word	0x00000002
        /*03d0*/ 	.word	0x00000060
        /*03d4*/ 	.short	0x010a
        /*03d6*/ 	.byte	0xff
	.zero		1


	//   ....[47]....
        /*03d8*/ 	.word	0x00002bf0
        /*03dc*/ 	.word	0x00000002
        /*03e0*/ 	.word	0x00000000
        /*03e4*/ 	.short	0x0101
        /*03e6*/ 	.byte	0xff
	.zero		1


	//   ....[48]....
        /*03e8*/ 	.word	0x00002c80
        /*03ec*/ 	.word	0x000000ff
        /*03f0*/ 	.word	0x00000070
        /*03f4*/ 	.short	0x0106
        /*03f6*/ 	.byte	0x04
	.zero		1


	//   ....[49]....
        /*03f8*/ 	.word	0x00002ca0
        /*03fc*/ 	.word	0x000000ff
        /*0400*/ 	.word	0x00000070
        /*0404*/ 	.short	0x010a
        /*0406*/ 	.byte	0x04
	.zero		1


	//   ....[50]....
        /*0408*/ 	.word	0x00002d30
        /*040c*/ 	.word	0x000000ff
        /*0410*/ 	.word	0x00000070
        /*0414*/ 	.short	0x0106
        /*0416*/ 	.byte	0x07
	.zero		1


	//   ....[51]....
        /*0418*/ 	.word	0x00002d70
        /*041c*/ 	.word	0x00000000
        /*0420*/ 	.word	0x00000070
        /*0424*/ 	.short	0x010a
        /*0426*/ 	.byte	0xff
	.zero		1


	//   ....[52]....
        /*0428*/ 	.word	0x00003280
        /*042c*/ 	.word	0x00000000
        /*0430*/ 	.word	0x00000060
        /*0434*/ 	.short	0x010a
        /*0436*/ 	.byte	0xff
	.zero		1


	//   ....[53]....
        /*0438*/ 	.word	0x00003390
        /*043c*/ 	.word	0x00000003
        /*0440*/ 	.word	0x00000000
        /*0444*/ 	.short	0x0101
        /*0446*/ 	.byte	0xff
	.zero		1


	//   ....[54]....
        /*0448*/ 	.word	0x000033a0
        /*044c*/ 	.word	0x000000ff
        /*0450*/ 	.word	0x00000000
        /*0454*/ 	.short	0x010a
        /*0456*/ 	.byte	0x04
	.zero		1


	//   ....[55]....
        /*0458*/ 	.word	0x000033c0
        /*045c*/ 	.word	0x000000ff
        /*0460*/ 	.word	0x000000a0
        /*0464*/ 	.short	0x010a
        /*0466*/ 	.byte	0x16
	.zero		1


	//   ....[56]....
        /*0468*/ 	.word	0x00003490
        /*046c*/ 	.word	0x000000ff
        /*0470*/ 	.word	0x00000000
        /*0474*/ 	.short	0x010a
        /*0476*/ 	.byte	0x05
	.zero		1


	//   ....[57]....
        /*0478*/ 	.word	0x000035d0
        /*047c*/ 	.word	0x000000ff
        /*0480*/ 	.word	0x00000000
        /*0484*/ 	.short	0x010a
        /*0486*/ 	.byte	0x04
	.zero		1


	//   ....[58]....
        /*0488*/ 	.word	0x000037c0
        /*048c*/ 	.word	0x000000ff
        /*0490*/ 	.word	0x00000000
        /*0494*/ 	.short	0x010a
        /*0496*/ 	.byte	0x04
	.zero		1


	//   ....[59]....
        /*0498*/ 	.word	0x00003850
        /*049c*/ 	.word	0x000000ff
        /*04a0*/ 	.word	0x00000000
        /*04a4*/ 	.short	0x010a
        /*04a6*/ 	.byte	0x05
	.zero		1


	//   ....[60]....
        /*04a8*/ 	.word	0x000038e0
        /*04ac*/ 	.word	0x000000ff
        /*04b0*/ 	.word	0x00000000
        /*04b4*/ 	.short	0x010a
        /*04b6*/ 	.byte	0x05
	.zero		1


	//   ....[61]....
        /*04b8*/ 	.word	0x00003970
        /*04bc*/ 	.word	0x000000ff
        /*04c0*/ 	.word	0x00000000
        /*04c4*/ 	.short	0x010a
        /*04c6*/ 	.byte	0x04
	.zero		1


	//   ....[62]....
        /*04c8*/ 	.word	0x00003e10
        /*04cc*/ 	.word	0x00000007
        /*04d0*/ 	.word	0x00000060
        /*04d4*/ 	.short	0x010a
        /*04d6*/ 	.byte	0xff
	.zero		1


	//   ....[63]....
        /*04d8*/ 	.word	0x00003f80
        /*04dc*/ 	.word	0x00000000
        /*04e0*/ 	.word	0x00000000
        /*04e4*/ 	.short	0x0101
        /*04e6*/ 	.byte	0xff
	.zero		1


	//   ....[64]....
        /*04e8*/ 	.word	0x000043f0
        /*04ec*/ 	.word	0x000000ff
        /*04f0*/ 	.word	0x00000058
        /*04f4*/ 	.short	0x010a
        /*04f6*/ 	.byte	0x11
	.zero		1


	//   ....[65]....
        /*04f8*/ 	.word	0x00004570
        /*04fc*/ 	.word	0x000000ff
        /*0500*/ 	.word	0x00000048
        /*0504*/ 	.short	0x010a
        /*0506*/ 	.byte	0x11
	.zero		1


	//   ....[66]....
        /*0508*/ 	.word	0x00004780
        /*050c*/ 	.word	0x000000ff
        /*0510*/ 	.word	0x00000040
        /*0514*/ 	.short	0x010b
        /*0516*/ 	.byte	0x11
	.zero		1


	//   ....[67]....
        /*0518*/ 	.word	0x00004790
        /*051c*/ 	.word	0x000000ff
        /*0520*/ 	.word	0x00000000
        /*0524*/ 	.short	0x0101
        /*0526*/ 	.byte	0x1b
	.zero		1


	//   ....[68]....
        /*0528*/ 	.word	0x000047d0
        /*052c*/ 	.word	0x00000000
        /*0530*/ 	.word	0x00000048
        /*0534*/ 	.short	0x010a
        /*0536*/ 	.byte	0xff
	.zero		1


	//   ....[69]....
        /*0538*/ 	.word	0x00004ae0
        /*053c*/ 	.word	0x00000003
        /*0540*/ 	.word	0x00000060
        /*0544*/ 	.short	0x010a
        /*0546*/ 	.byte	0xff
	.zero		1


	//   ....[70]....
        /*0548*/ 	.word	0x00004c60
        /*054c*/ 	.word	0x00000000
        /*0550*/ 	.word	0x00000000
        /*0554*/ 	.short	0x0101
        /*0556*/ 	.byte	0xff
	.zero		1


	//   ....[71]....
        /*0558*/ 	.word	0x00005700
        /*055c*/ 	.word	0x000000ff
        /*0560*/ 	.word	0x00000040
        /*0564*/ 	.short	0x010a
        /*0566*/ 	.byte	0x2c
	.zero		1


	//   ....[72]....
        /*0568*/ 	.word	0x00005710
        /*056c*/ 	.word	0x00000016
        /*0570*/ 	.word	0x00000080
        /*0574*/ 	.short	0x010a
        /*0576*/ 	.byte	0xff
	.zero		1


	//   ....[73]....
        /*0578*/ 	.word	0x000058a0
        /*057c*/ 	.word	0x000000ff
        /*0580*/ 	.word	0x00000040
        /*0584*/ 	.short	0x010a
        /*0586*/ 	.byte	0x2c
	.zero		1


	//   ....[74]....
        /*0588*/ 	.word	0x000059a0
        /*058c*/ 	.word	0x000000ff
        /*0590*/ 	.word	0x00000000
        /*0594*/ 	.short	0x0101
        /*0596*/ 	.byte	0x04
	.zero		1


	//   ....[75]....
        /*0598*/ 	.word	0x00005a00
        /*059c*/ 	.word	0x00000016
        /*05a0*/ 	.word	0x00000080
        /*05a4*/ 	.short	0x010a
        /*05a6*/ 	.byte	0xff
	.zero		1


	//   ....[76]....
        /*05a8*/ 	.word	0x00006060
        /*05ac*/ 	.word	0x000000ff
        /*05b0*/ 	.word	0x00000000
        /*05b4*/ 	.short	0x0101
        /*05b6*/ 	.byte	0x04
	.zero		1


	//   ....[77]....
        /*05b8*/ 	.word	0x00006e60
        /*05bc*/ 	.word	0x00000000
        /*05c0*/ 	.word	0x000000d0
        /*05c4*/ 	.short	0x010a
        /*05c6*/ 	.byte	0xff
	.zero		1


	//   ....[78]....
        /*05c8*/ 	.word	0x00006ec0
        /*05cc*/ 	.word	0x00000000
        /*05d0*/ 	.word	0x00000020
        /*05d4*/ 	.short	0x010a
        /*05d6*/ 	.byte	0xff
	.zero		1


	//   ....[79]....
        /*05d8*/ 	.word	0x00006f20
        /*05dc*/ 	.word	0x00000000
        /*05e0*/ 	.word	0x00000020
        /*05e4*/ 	.short	0x010a
        /*05e6*/ 	.byte	0xff
	.zero		1


	//   ....[80]....
        /*05e8*/ 	.word	0x00006f70
        /*05ec*/ 	.word	0x00000003
        /*05f0*/ 	.word	0x00000060
        /*05f4*/ 	.short	0x010a
        /*05f6*/ 	.byte	0xff
	.zero		1


	//   ....[81]....
        /*05f8*/ 	.word	0x00006fd0
        /*05fc*/ 	.word	0x00000000
        /*0600*/ 	.word	0x00000000
        /*0604*/ 	.short	0x010a
        /*0606*/ 	.byte	0xff
	.zero		1


	//   ....[82]....
        /*0608*/ 	.word	0x00007030
        /*060c*/ 	.word	0x00000000
        /*0610*/ 	.word	0x00000000
        /*0614*/ 	.short	0x010a
        /*0616*/ 	.byte	0xff
	.zero		1


	//   ....[83]....
        /*0618*/ 	.word	0x00007090
        /*061c*/ 	.word	0x00000000
        /*0620*/ 	.word	0x00000000
        /*0624*/ 	.short	0x010a
        /*0626*/ 	.byte	0xff
	.zero		1


	//   ....[84]....
        /*0628*/ 	.word	0x000070e0
        /*062c*/ 	.word	0x00000002
        /*0630*/ 	.word	0x000000c0
        /*0634*/ 	.short	0x010a
        /*0636*/ 	.byte	0xff
	.zero		1


	//   ....[85]....
        /*0638*/ 	.word	0x00007140
        /*063c*/ 	.word	0x00000002
        /*0640*/ 	.word	0x00000070
        /*0644*/ 	.short	0x010a
        /*0646*/ 	.byte	0xff
	.zero		1


	//   ....[86]....
        /*0648*/ 	.word	0x00007190
        /*064c*/ 	.word	0x00000002
        /*0650*/ 	.word	0x00000060
        /*0654*/ 	.short	0x010a
        /*0656*/ 	.byte	0xff
	.zero		1


	//   ....[87]....
        /*0658*/ 	.word	0x000071f0
        /*065c*/ 	.word	0x00000000
        /*0660*/ 	.word	0x00000070
        /*0664*/ 	.short	0x010a
        /*0666*/ 	.byte	0xff
	.zero		1


	//   ....[88]....
        /*0668*/ 	.word	0x00007240
        /*066c*/ 	.word	0x00000000
        /*0670*/ 	.word	0x00000060
        /*0674*/ 	.short	0x010a
        /*0676*/ 	.byte	0xff
	.zero		1


	//   ....[89]....
        /*0678*/ 	.word	0x000072a0
        /*067c*/ 	.word	0x00000002
        /*0680*/ 	.word	0x000000a0
        /*0684*/ 	.short	0x010a
        /*0686*/ 	.byte	0xff
	.zero		1


	//   ....[90]....
        /*0688*/ 	.word	0x00007300
        /*068c*/ 	.word	0x00000000
        /*0690*/ 	.word	0x00000000
        /*0694*/ 	.short	0x010a
        /*0696*/ 	.byte	0xff
	.zero		1


	//   ....[91]....
        /*0698*/ 	.word	0x00007360
        /*069c*/ 	.word	0x00000000
        /*06a0*/ 	.word	0x00000000
        /*06a4*/ 	.short	0x010a
        /*06a6*/ 	.byte	0xff
	.zero		1


	//   ....[92]....
        /*06a8*/ 	.word	0x000073c0
        /*06ac*/ 	.word	0x00000000
        /*06b0*/ 	.word	0x00000000
        /*06b4*/ 	.short	0x010a
        /*06b6*/ 	.byte	0xff
	.zero		1


	//   ....[93]....
        /*06b8*/ 	.word	0x00007420
        /*06bc*/ 	.word	0x00000000
        /*06c0*/ 	.word	0x00000000
        /*06c4*/ 	.short	0x010a
        /*06c6*/ 	.byte	0xff
	.zero		1


	//   ....[94]....
        /*06c8*/ 	.word	0x00007480
        /*06cc*/ 	.word	0x00000000
        /*06d0*/ 	.word	0x00000000
        /*06d4*/ 	.short	0x010a
        /*06d6*/ 	.byte	0xff
	.zero		1


	//   ....[95]....
        /*06d8*/ 	.word	0x000074d0
        /*06dc*/ 	.word	0x00000007
        /*06e0*/ 	.word	0x00000060
        /*06e4*/ 	.short	0x010a
        /*06e6*/ 	.byte	0xff
	.zero		1


	//   ....[96]....
        /*06e8*/ 	.word	0x00007530
        /*06ec*/ 	.word	0x00000000
        /*06f0*/ 	.word	0x00000058
        /*06f4*/ 	.short	0x010a
        /*06f6*/ 	.byte	0xff
	.zero		1


	//   ....[97]....
        /*06f8*/ 	.word	0x00007590
        /*06fc*/ 	.word	0x00000000
        /*0700*/ 	.word	0x00000048
        /*0704*/ 	.short	0x010a
        /*0706*/ 	.byte	0xff
	.zero		1


	//   ....[98]....
        /*0708*/ 	.word	0x000075e0
        /*070c*/ 	.word	0x00000003
        /*0710*/ 	.word	0x00000060
        /*0714*/ 	.short	0x010a
        /*0716*/ 	.byte	0xff
	.zero		1


	//   ....[99]....
        /*0718*/ 	.word	0x00007640
        /*071c*/ 	.word	0x00000000
        /*0720*/ 	.word	0x00000040
        /*0724*/ 	.short	0x010a
        /*0726*/ 	.byte	0xff
	.zero		1


	//   ....[100]....
        /*0728*/ 	.word	0x00007690
        /*072c*/ 	.word	0x00000016
        /*0730*/ 	.word	0x00000080
        /*0734*/ 	.short	0x010a
        /*0736*/ 	.byte	0xff
	.zero		1


	//----- nvinfo : EIATTR_NUM_MBARRIERS
	.align		4
.L_47:
        /*0738*/ 	.byte	0x03, 0x38
        /*073a*/ 	.short	0x001c


	//----- nvinfo : EIATTR_EXIT_INSTR_OFFSETS
	.align		4
        /*073c*/ 	.byte	0x04, 0x1c
        /*073e*/ 	.short	(.L_49 - .L_48)


	//   ....[0]....
.L_48:
        /*0740*/ 	.word	0x00002850


	//   ....[1]....
        /*0744*/ 	.word	0x00002d40


	//   ....[2]....
        /*0748*/ 	.word	0x00002da0


	//   ....[3]....
        /*074c*/ 	.word	0x00003bd0


	//   ....[4]....
        /*0750*/ 	.word	0x00004800


	//   ....[5]....
        /*0754*/ 	.word	0x00004840


	//   ....[6]....
        /*0758*/ 	.word	0x00006e50


	//----- nvinfo : EIATTR_MAX_THREADS
	.align		4
.L_49:
        /*075c*/ 	.byte	0x04, 0x05
        /*075e*/ 	.short	(.L_51 - .L_50)
.L_50:
        /*0760*/ 	.word	0x00000100
        /*0764*/ 	.word	0x00000001
        /*0768*/ 	.word	0x00000001


	//----- nvinfo : EIATTR_CRS_STACK_SIZE
	.align		4
.L_51:
        /*076c*/ 	.byte	0x04, 0x1e
        /*076e*/ 	.short	(.L_53 - .L_52)
.L_52:
        /*0770*/ 	.word	0x00000000


	//----- nvinfo : EIATTR_CBANK_PARAM_SIZE
	.align		4
.L_53:
        /*0774*/ 	.byte	0x03, 0x19
        /*0776*/ 	.short	0x0800


	//----- nvinfo : EIATTR_PARAM_CBANK
	.align		4
        /*0778*/ 	.byte	0x04, 0x0a
        /*077a*/ 	.short	(.L_55 - .L_54)
	.align		4
.L_54:
        /*077c*/ 	.word	index@(.nv.constant0._ZN7cutlass13device_kernelINS_4gemm6kernel13GemmUniversalIN4cute5tupleIJiiiiEEENS1_10collective13CollectiveMmaINS1_35MainloopSm100TmaUmmaWarpSpecializedILi4ELi2ELi4ENS5_IJNS4_1CILi1EEENSA_ILi2EEESB_EEEEENS5_IJNSA_ILi128EEENSA_ILi64EEESG_EEENS_12float_e4m3_tENS5_IJlSB_lEEESI_SJ_NS4_8TiledMMAINS4_8MMA_AtomIJNS4_10MMA_TraitsINS4_19SM100_MMA_F8F6F4_SSEJSI_SI_fSF_SG_NS4_17integral_constantINS4_4UMMA5MajorELSQ_0EEESR_NSO_INSP_7ScaleInELSS_0EEEST_EEEEEENS4_6LayoutINS5_IJSB_SB_SB_EEENS5_IJNSA_ILi0EEESY_SY_EEEEENS5_IJNS4_10UnderscoreES11_S11_EEEEENS4_23SM90_TMA_LOAD_MULTICASTENS4_14ComposedLayoutINS4_7SwizzleILi2ELi4ELi3EEENS4_18smem_ptr_flag_bitsILi8EEENSW_INS5_IJNSA_ILi8EEESG_EEENS5_IJSG_SB_EEEEEEEvNS4_8identityENS4_13SM90_TMA_LOADES1E_vS1F_EENS_8epilogue10collective18CollectiveEpilogueINS1I_23Sm100TmaWarpSpecializedILi1ELi1ELi64ELb0ELb0EEEJSH_NS5_IJNSW_ISF_SB_EENSW_ISG_SB_EEEEESI_SJ_SI_SJ_NS1I_6fusion15FusionCallbacksIS1M_NS1Q_17LinearCombinationISI_fSI_fLNS_15FloatRoundStyleE2EEESH_S1P_JEEENS4_5SM1004TMEM4LOAD26SM100_TMEM_LOAD_32dp32b64xES1G_S1E_NS4_39AutoVectorizingCopyWithAssumedAlignmentILi128EEENS4_14SM90_TMA_STOREES1E_S21_S21_EEEvvEEEEvNT_6ParamsE)
        /*0780*/ 	.short	0x0380
        /*0782*/ 	.short	0x0800


	//----- nvinfo : EIATTR_SW_WAR
	.align		4
.L_55:
        /*0784*/ 	.byte	0x04, 0x36
        /*0786*/ 	.short	(.L_57 - .L_56)
.L_56:
        /*0788*/ 	.word	0x00000008
.L_57:


//--------------------- .nv.callgraph             --------------------------
	.section	.nv.callgraph,"",@"SHT_CUDA_CALLGRAPH"
	.align	4
	.sectionentsize	8
	.align		4
        /*0000*/ 	.word	0x00000000
	.align		4
        /*0004*/ 	.word	0xffffffff
	.align		4
        /*0008*/ 	.word	index@(_ZN7cutlass13device_kernelINS_4gemm6kernel13GemmUniversalIN4cute5tupleIJiiiiEEENS1_10collective13CollectiveMmaINS1_35MainloopSm100TmaUmmaWarpSpecializedILi4ELi2ELi4ENS5_IJNS4_1CILi1EEENSA_ILi2EEESB_EEEEENS5_IJNSA_ILi128EEENSA_ILi64EEESG_EEENS_12float_e4m3_tENS5_IJlSB_lEEESI_SJ_NS4_8TiledMMAINS4_8MMA_AtomIJNS4_10MMA_TraitsINS4_19SM100_MMA_F8F6F4_SSEJSI_SI_fSF_SG_NS4_17integral_constantINS4_4UMMA5MajorELSQ_0EEESR_NSO_INSP_7ScaleInELSS_0EEEST_EEEEEENS4_6LayoutINS5_IJSB_SB_SB_EEENS5_IJNSA_ILi0EEESY_SY_EEEEENS5_IJNS4_10UnderscoreES11_S11_EEEEENS4_23SM90_TMA_LOAD_MULTICASTENS4_14ComposedLayoutINS4_7SwizzleILi2ELi4ELi3EEENS4_18smem_ptr_flag_bitsILi8EEENSW_INS5_IJNSA_ILi8EEESG_EEENS5_IJSG_SB_EEEEEEEvNS4_8identityENS4_13SM90_TMA_LOADES1E_vS1F_EENS_8epilogue10collective18CollectiveEpilogueINS1I_23Sm100TmaWarpSpecializedILi1ELi1ELi64ELb0ELb0EEEJSH_NS5_IJNSW_ISF_SB_EENSW_ISG_SB_EEEEESI_SJ_SI_SJ_NS1I_6fusion15FusionCallbacksIS1M_NS1Q_17LinearCombinationISI_fSI_fLNS_15FloatRoundStyleE2EEESH_S1P_JEEENS4_5SM1004TMEM4LOAD26SM100_TMEM_LOAD_32dp32b64xES1G_S1E_NS4_39AutoVectorizingCopyWithAssumedAlignmentILi128EEENS4_14SM90_TMA_STOREES1E_S21_S21_EEEvvEEEEvNT_6ParamsE)
	.align		4
        /*000c*/ 	.word	index@(__assertfail)
	.align		4
        /*0010*/ 	.word	0x00000000
	.align		4
        /*0014*/ 	.word	0xfffffffe
	.align		4
        /*0018*/ 	.word	0x00000000
	.align		4
        /*001c*/ 	.word	0xfffffffd
	.align		4
        /*0020*/ 	.word	0x00000000
	.align		4
        /*0024*/ 	.word	0xfffffffc


//--------------------- .nv.constant4             --------------------------
	.section	.nv.constant4,"a",@progbits
	.align	8
	.align		8
.nv.constant4:
        /*0000*/ 	.dword	__assertfail
	.align		8
        /*0008*/ 	.dword	__unnamed_1
	.align		8
        /*0010*/ 	.dword	__unnamed_2
	.align		8
        /*0018*/ 	.dword	_ZN39_INTERNAL_fe6f46c5_4_k_cu_96488013_74184cuda3std3__45__cpo5beginE
	.align		8
        /*0020*/ 	.dword	_ZN39_INTERNAL_fe6f46c5_4_k_cu_96488013_74184cuda3std3__45__cpo3endE
	.align		8
        /*0028*/ 	.dword	_ZN39_INTERNAL_fe6f46c5_4_k_cu_96488013_74184cuda3std3__45__cpo6cbeginE
	.align		8
        /*0030*/ 	.dword	_ZN39_INTERNAL_fe6f46c5_4_k_cu_96488013_74184cuda3std3__45__cpo4cendE
	.align		8
        /*0038*/ 	.dword	_ZN39_INTERNAL_fe6f46c5_4_k_cu_96488013_74184cuda3std3__441_GLOBAL__N__fe6f46c5_4_k_cu_96488013_74186ignoreE
	.align		8
        /*0040*/ 	.dword	_ZN39_INTERNAL_fe6f46c5_4_k_cu_96488013_74184cuda3std3__419piecewise_constructE
	.align		8
        /*0048*/ 	.dword	_ZN39_INTERNAL_fe6f46c5_4_k_cu_96488013_74184cuda3std3__48in_placeE
	.align		8
        /*0050*/ 	.dword	_ZN39_INTERNAL_fe6f46c5_4_k_cu_96488013_74184cuda3std6ranges3__45__cpo4swapE
	.align		8
        /*0058*/ 	.dword	_ZN39_INTERNAL_fe6f46c5_4_k_cu_96488013_74184cuda3std6ranges3__45__cpo9iter_moveE
	.align		8
        /*0060*/ 	.dword	_ZN39_INTERNAL_fe6f46c5_4_k_cu_96488013_74184cute7productE
	.align		8
        /*0068*/ 	.dword	_ZN39_INTERNAL_fe6f46c5_4_k_cu_96488013_74184cute1_E
	.align		8
        /*0070*/ 	.dword	$str$25
	.align		8
        /*0078*/ 	.dword	$str$26
	.align		8
        /*0080*/ 	.dword	$str$27
	.align		8
        /*0088*/ 	.dword	$str$28


//--------------------- .text._ZN7cutlass13device_kernelINS_4gemm6kernel13GemmUniversalIN4cute5tupleIJiiiiEEENS1_10collective13CollectiveMmaINS1_35MainloopSm100TmaUmmaWarpSpecializedILi4ELi2ELi4ENS5_IJNS4_1CILi1EEENSA_ILi2EEESB_EEEEENS5_IJNSA_ILi128EEENSA_ILi64EEESG_EEENS_12float_e4m3_tENS5_IJlSB_lEEESI_SJ_NS4_8TiledMMAINS4_8MMA_AtomIJNS4_10MMA_TraitsINS4_19SM100_MMA_F8F6F4_SSEJSI_SI_fSF_SG_NS4_17integral_constantINS4_4UMMA5MajorELSQ_0EEESR_NSO_INSP_7ScaleInELSS_0EEEST_EEEEEENS4_6LayoutINS5_IJSB_SB_SB_EEENS5_IJNSA_ILi0EEESY_SY_EEEEENS5_IJNS4_10UnderscoreES11_S11_EEEEENS4_23SM90_TMA_LOAD_MULTICASTENS4_14ComposedLayoutINS4_7SwizzleILi2ELi4ELi3EEENS4_18smem_ptr_flag_bitsILi8EEENSW_INS5_IJNSA_ILi8EEESG_EEENS5_IJSG_SB_EEEEEEEvNS4_8identityENS4_13SM90_TMA_LOADES1E_vS1F_EENS_8epilogue10collective18CollectiveEpilogueINS1I_23Sm100TmaWarpSpecializedILi1ELi1ELi64ELb0ELb0EEEJSH_NS5_IJNSW_ISF_SB_EENSW_ISG_SB_EEEEESI_SJ_SI_SJ_NS1I_6fusion15FusionCallbacksIS1M_NS1Q_17LinearCombinationISI_fSI_fLNS_15FloatRoundStyleE2EEESH_S1P_JEEENS4_5SM1004TMEM4LOAD26SM100_TMEM_LOAD_32dp32b64xES1G_S1E_NS4_39AutoVectorizingCopyWithAssumedAlignmentILi128EEENS4_14SM90_TMA_STOREES1E_S21_S21_EEEvvEEEEvNT_6ParamsE --------------------------
	.section	.text._ZN7cutlass13device_kernelINS_4gemm6kernel13GemmUniversalIN4cute5tupleIJiiiiEEENS1_10collective13CollectiveMmaINS1_35MainloopSm100TmaUmmaWarpSpecializedILi4ELi2ELi4ENS5_IJNS4_1CILi1EEENSA_ILi2EEESB_EEEEENS5_IJNSA_ILi128EEENSA_ILi64EEESG_EEENS_12float_e4m3_tENS5_IJlSB_lEEESI_SJ_NS4_8TiledMMAINS4_8MMA_AtomIJNS4_10MMA_TraitsINS4_19SM100_MMA_F8F6F4_SSEJSI_SI_fSF_SG_NS4_17integral_constantINS4_4UMMA5MajorELSQ_0EEESR_NSO_INSP_7ScaleInELSS_0EEEST_EEEEEENS4_6LayoutINS5_IJSB_SB_SB_EEENS5_IJNSA_ILi0EEESY_SY_EEEEENS5_IJNS4_10UnderscoreES11_S11_EEEEENS4_23SM90_TMA_LOAD_MULTICASTENS4_14ComposedLayoutINS4_7SwizzleILi2ELi4ELi3EEENS4_18smem_ptr_flag_bitsILi8EEENSW_INS5_IJNSA_ILi8EEESG_EEENS5_IJSG_SB_EEEEEEEvNS4_8identityENS4_13SM90_TMA_LOADES1E_vS1F_EENS_8epilogue10collective18CollectiveEpilogueINS1I_23Sm100TmaWarpSpecializedILi1ELi1ELi64ELb0ELb0EEEJSH_NS5_IJNSW_ISF_SB_EENSW_ISG_SB_EEEEESI_SJ_SI_SJ_NS1I_6fusion15FusionCallbacksIS1M_NS1Q_17LinearCombinationISI_fSI_fLNS_15FloatRoundStyleE2EEESH_S1P_JEEENS4_5SM1004TMEM4LOAD26SM100_TMEM_LOAD_32dp32b64xES1G_S1E_NS4_39AutoVectorizingCopyWithAssumedAlignmentILi128EEENS4_14SM90_TMA_STOREES1E_S21_S21_EEEvvEEEEvNT_6ParamsE,"ax",@progbits
	.align	128
.text._ZN7cutlass13device_kernelINS_4gemm6kernel13GemmUniversalIN4cute5tupleIJiiiiEEENS1_10collective13CollectiveMmaINS1_35MainloopSm100TmaUmmaWarpSpecializedILi4ELi2ELi4ENS5_IJNS4_1CILi1EEENSA_ILi2EEESB_EEEEENS5_IJNSA_ILi128EEENSA_ILi64EEESG_EEENS_12float_e4m3_tENS5_IJlSB_lEEESI_SJ_NS4_8TiledMMAINS4_8MMA_AtomIJNS4_10MMA_TraitsINS4_19SM100_MMA_F8F6F4_SSEJSI_SI_fSF_SG_NS4_17integral_constantINS4_4UMMA5MajorELSQ_0EEESR_NSO_INSP_7ScaleInELSS_0EEEST_EEEEEENS4_6LayoutINS5_IJSB_SB_SB_EEENS5_IJNSA_ILi0EEESY_SY_EEEEENS5_IJNS4_10UnderscoreES11_S11_EEEEENS4_23SM90_TMA_LOAD_MULTICASTENS4_14ComposedLayoutINS4_7SwizzleILi2ELi4ELi3EEENS4_18smem_ptr_flag_bitsILi8EEENSW_INS5_IJNSA_ILi8EEESG_EEENS5_IJSG_SB_EEEEEEEvNS4_8identityENS4_13SM90_TMA_LOADES1E_vS1F_EENS_8epilogue10collective18CollectiveEpilogueINS1I_23Sm100TmaWarpSpecializedILi1ELi1ELi64ELb0ELb0EEEJSH_NS5_IJNSW_ISF_SB_EENSW_ISG_SB_EEEEESI_SJ_SI_SJ_NS1I_6fusion15FusionCallbacksIS1M_NS1Q_17LinearCombinationISI_fSI_fLNS_15FloatRoundStyleE2EEESH_S1P_JEEENS4_5SM1004TMEM4LOAD26SM100_TMEM_LOAD_32dp32b64xES1G_S1E_NS4_39AutoVectorizingCopyWithAssumedAlignmentILi128EEENS4_14SM90_TMA_STOREES1E_S21_S21_EEEvvEEEEvNT_6ParamsE:
        .type           _ZN7cutlass13device_kernelINS_4gemm6kernel13GemmUniversalIN4cute5tupleIJiiiiEEENS1_10collective13CollectiveMmaINS1_35MainloopSm100TmaUmmaWarpSpecializedILi4ELi2ELi4ENS5_IJNS4_1CILi1EEENSA_ILi2EEESB_EEEEENS5_IJNSA_ILi128EEENSA_ILi64EEESG_EEENS_12float_e4m3_tENS5_IJlSB_lEEESI_SJ_NS4_8TiledMMAINS4_8MMA_AtomIJNS4_10MMA_TraitsINS4_19SM100_MMA_F8F6F4_SSEJSI_SI_fSF_SG_NS4_17integral_constantINS4_4UMMA5MajorELSQ_0EEESR_NSO_INSP_7ScaleInELSS_0EEEST_EEEEEENS4_6LayoutINS5_IJSB_SB_SB_EEENS5_IJNSA_ILi0EEESY_SY_EEEEENS5_IJNS4_10UnderscoreES11_S11_EEEEENS4_23SM90_TMA_LOAD_MULTICASTENS4_14ComposedLayoutINS4_7SwizzleILi2ELi4ELi3EEENS4_18smem_ptr_flag_bitsILi8EEENSW_INS5_IJNSA_ILi8EEESG_EEENS5_IJSG_SB_EEEEEEEvNS4_8identityENS4_13SM90_TMA_LOADES1E_vS1F_EENS_8epilogue10collective18CollectiveEpilogueINS1I_23Sm100TmaWarpSpecializedILi1ELi1ELi64ELb0ELb0EEEJSH_NS5_IJNSW_ISF_SB_EENSW_ISG_SB_EEEEESI_SJ_SI_SJ_NS1I_6fusion15FusionCallbacksIS1M_NS1Q_17LinearCombinationISI_fSI_fLNS_15FloatRoundStyleE2EEESH_S1P_JEEENS4_5SM1004TMEM4LOAD26SM100_TMEM_LOAD_32dp32b64xES1G_S1E_NS4_39AutoVectorizingCopyWithAssumedAlignmentILi128EEENS4_14SM90_TMA_STOREES1E_S21_S21_EEEvvEEEEvNT_6ParamsE,@function
        .size           _ZN7cutlass13device_kernelINS_4gemm6kernel13GemmUniversalIN4cute5tupleIJiiiiEEENS1_10collective13CollectiveMmaINS1_35MainloopSm100TmaUmmaWarpSpecializedILi4ELi2ELi4ENS5_IJNS4_1CILi1EEENSA_ILi2EEESB_EEEEENS5_IJNSA_ILi128EEENSA_ILi64EEESG_EEENS_12float_e4m3_tENS5_IJlSB_lEEESI_SJ_NS4_8TiledMMAINS4_8MMA_AtomIJNS4_10MMA_TraitsINS4_19SM100_MMA_F8F6F4_SSEJSI_SI_fSF_SG_NS4_17integral_constantINS4_4UMMA5MajorELSQ_0EEESR_NSO_INSP_7ScaleInELSS_0EEEST_EEEEEENS4_6LayoutINS5_IJSB_SB_SB_EEENS5_IJNSA_ILi0EEESY_SY_EEEEENS5_IJNS4_10UnderscoreES11_S11_EEEEENS4_23SM90_TMA_LOAD_MULTICASTENS4_14ComposedLayoutINS4_7SwizzleILi2ELi4ELi3EEENS4_18smem_ptr_flag_bitsILi8EEENSW_INS5_IJNSA_ILi8EEESG_EEENS5_IJSG_SB_EEEEEEEvNS4_8identityENS4_13SM90_TMA_LOADES1E_vS1F_EENS_8epilogue10collective18CollectiveEpilogueINS1I_23Sm100TmaWarpSpecializedILi1ELi1ELi64ELb0ELb0EEEJSH_NS5_IJNSW_ISF_SB_EENSW_ISG_SB_EEEEESI_SJ_SI_SJ_NS1I_6fusion15FusionCallbacksIS1M_NS1Q_17LinearCombinationISI_fSI_fLNS_15FloatRoundStyleE2EEESH_S1P_JEEENS4_5SM1004TMEM4LOAD26SM100_TMEM_LOAD_32dp32b64xES1G_S1E_NS4_39AutoVectorizingCopyWithAssumedAlignmentILi128EEENS4_14SM90_TMA_STOREES1E_S21_S21_EEEvvEEEEvNT_6ParamsE,(.L_x_135 - _ZN7cutlass13device_kernelINS_4gemm6kernel13GemmUniversalIN4cute5tupleIJiiiiEEENS1_10collective13CollectiveMmaINS1_35MainloopSm100TmaUmmaWarpSpecializedILi4ELi2ELi4ENS5_IJNS4_1CILi1EEENSA_ILi2EEESB_EEEEENS5_IJNSA_ILi128EEENSA_ILi64EEESG_EEENS_12float_e4m3_tENS5_IJlSB_lEEESI_SJ_NS4_8TiledMMAINS4_8MMA_AtomIJNS4_10MMA_TraitsINS4_19SM100_MMA_F8F6F4_SSEJSI_SI_fSF_SG_NS4_17integral_constantINS4_4UMMA5MajorELSQ_0EEESR_NSO_INSP_7ScaleInELSS_0EEEST_EEEEEENS4_6LayoutINS5_IJSB_SB_SB_EEENS5_IJNSA_ILi0EEESY_SY_EEEEENS5_IJNS4_10UnderscoreES11_S11_EEEEENS4_23SM90_TMA_LOAD_MULTICASTENS4_14ComposedLayoutINS4_7SwizzleILi2ELi4ELi3EEENS4_18smem_ptr_flag_bitsILi8EEENSW_INS5_IJNSA_ILi8EEESG_EEENS5_IJSG_SB_EEEEEEEvNS4_8identityENS4_13SM90_TMA_LOADES1E_vS1F_EENS_8epilogue10collective18CollectiveEpilogueINS1I_23Sm100TmaWarpSpecializedILi1ELi1ELi64ELb0ELb0EEEJSH_NS5_IJNSW_ISF_SB_EENSW_ISG_SB_EEEEESI_SJ_SI_SJ_NS1I_6fusion15FusionCallbacksIS1M_NS1Q_17LinearCombinationISI_fSI_fLNS_15FloatRoundStyleE2EEESH_S1P_JEEENS4_5SM1004TMEM4LOAD26SM100_TMEM_LOAD_32dp32b64xES1G_S1E_NS4_39AutoVectorizingCopyWithAssumedAlignmentILi128EEENS4_14SM90_TMA_STOREES1E_S21_S21_EEEvvEEEEvNT_6ParamsE)
        .other          _ZN7cutlass13device_kernelINS_4gemm6kernel13GemmUniversalIN4cute5tupleIJiiiiEEENS1_10collective13CollectiveMmaINS1_35MainloopSm100TmaUmmaWarpSpecializedILi4ELi2ELi4ENS5_IJNS4_1CILi1EEENSA_ILi2EEESB_EEEEENS5_IJNSA_ILi128EEENSA_ILi64EEESG_EEENS_12float_e4m3_tENS5_IJlSB_lEEESI_SJ_NS4_8TiledMMAINS4_8MMA_AtomIJNS4_10MMA_TraitsINS4_19SM100_MMA_F8F6F4_SSEJSI_SI_fSF_SG_NS4_17integral_constantINS4_4UMMA5MajorELSQ_0EEESR_NSO_INSP_7ScaleInELSS_0EEEST_EEEEEENS4_6LayoutINS5_IJSB_SB_SB_EEENS5_IJNSA_ILi0EEESY_SY_EEEEENS5_IJNS4_10UnderscoreES11_S11_EEEEENS4_23SM90_TMA_LOAD_MULTICASTENS4_14ComposedLayoutINS4_7SwizzleILi2ELi4ELi3EEENS4_18smem_ptr_flag_bitsILi8EEENSW_INS5_IJNSA_ILi8EEESG_EEENS5_IJSG_SB_EEEEEEEvNS4_8identityENS4_13SM90_TMA_LOADES1E_vS1F_EENS_8epilogue10collective18CollectiveEpilogueINS1I_23Sm100TmaWarpSpecializedILi1ELi1ELi64ELb0ELb0EEEJSH_NS5_IJNSW_ISF_SB_EENSW_ISG_SB_EEEEESI_SJ_SI_SJ_NS1I_6fusion15FusionCallbacksIS1M_NS1Q_17LinearCombinationISI_fSI_fLNS_15FloatRoundStyleE2EEESH_S1P_JEEENS4_5SM1004TMEM4LOAD26SM100_TMEM_LOAD_32dp32b64xES1G_S1E_NS4_39AutoVectorizingCopyWithAssumedAlignmentILi128EEENS4_14SM90_TMA_STOREES1E_S21_S21_EEEvvEEEEvNT_6ParamsE,@"STO_CUDA_ENTRY STV_DEFAULT"
_ZN7cutlass13device_kernelINS_4gemm6kernel13GemmUniversalIN4cute5tupleIJiiiiEEENS1_10collective13CollectiveMmaINS1_35MainloopSm100TmaUmmaWarpSpecializedILi4ELi2ELi4ENS5_IJNS4_1CILi1EEENSA_ILi2EEESB_EEEEENS5_IJNSA_ILi128EEENSA_ILi64EEESG_EEENS_12float_e4m3_tENS5_IJlSB_lEEESI_SJ_NS4_8TiledMMAINS4_8MMA_AtomIJNS4_10MMA_TraitsINS4_19SM100_MMA_F8F6F4_SSEJSI_SI_fSF_SG_NS4_17integral_constantINS4_4UMMA5MajorELSQ_0EEESR_NSO_INSP_7ScaleInELSS_0EEEST_EEEEEENS4_6LayoutINS5_IJSB_SB_SB_EEENS5_IJNSA_ILi0EEESY_SY_EEEEENS5_IJNS4_10UnderscoreES11_S11_EEEEENS4_23SM90_TMA_LOAD_MULTICASTENS4_14ComposedLayoutINS4_7SwizzleILi2ELi4ELi3EEENS4_18smem_ptr_flag_bitsILi8EEENSW_INS5_IJNSA_ILi8EEESG_EEENS5_IJSG_SB_EEEEEEEvNS4_8identityENS4_13SM90_TMA_LOADES1E_vS1F_EENS_8epilogue10collective18CollectiveEpilogueINS1I_23Sm100TmaWarpSpecializedILi1ELi1ELi64ELb0ELb0EEEJSH_NS5_IJNSW_ISF_SB_EENSW_ISG_SB_EEEEESI_SJ_SI_SJ_NS1I_6fusion15FusionCallbacksIS1M_NS1Q_17LinearCombinationISI_fSI_fLNS_15FloatRoundStyleE2EEESH_S1P_JEEENS4_5SM1004TMEM4LOAD26SM100_TMEM_LOAD_32dp32b64xES1G_S1E_NS4_39AutoVectorizingCopyWithAssumedAlignmentILi128EEENS4_14SM90_TMA_STOREES1E_S21_S21_EEEvvEEEEvNT_6ParamsE:
[----:B------:R-:W1:Y:S01]  /*0000*/  LDC R1, c[0x0][0x37c] ;  /* 0x0000df00ff017b82 */ /* 0x000e620000000800 */
[----:B------:R-:W2:Y:S01]  /*0010*/  S2R R131, SR_TID.X ;  /* 0x0000000000837919 */ /* 0x000ea20000002100 */
[----:B------:R-:W3:Y:S01]  /*0020*/  LDCU.64 UR8, c[0x0][0x890] ;  /* 0x00011200ff0877ac */ /* 0x000ee20008000a00 */
[----:B------:R-:W-:Y:S02]  /*0030*/  PRMT R141, RZ, 0x7610, R141 ;  /* 0x00007610ff8d7816 */ /* 0x000fe4000000008d */
[----:B------:R-:W-:Y:S01]  /*0040*/  ELECT P3, URZ, PT ;  /* 0x0000000000ff782f */ /* 0x000fe20003860000 */
[----:B---3--:R-:W-:-:S04]  /*0050*/  UISETP.NE.U32.AND UP0, UPT, UR8, URZ, UPT ;  /* 0x000000ff0800728c */ /* 0x008fc8000bf05070 */
[----:B------:R-:W-:Y:S01]  /*0060*/  UISETP.NE.AND.EX UP0, UPT, UR9, URZ, UPT, UP0 ;  /* 0x000000ff0900728c */ /* 0x000fe2000bf05300 */
[----:B--2---:R-:W-:-:S05]  /*0070*/  SHF.R.U32.HI R142, RZ, 0x5, R131 ;  /* 0x00000005ff8e7819 */ /* 0x004fca0000011683 */
[----:B------:R-:W2:Y:S02]  /*0080*/  SHFL.IDX PT, R0, R142, RZ, 0x1f ;  /* 0x00001fff8e007589 */ /* 0x000ea400000e0000 */
[----:B--2---:R-:W-:Y:S01]  /*0090*/  R2UR UR22, R0 ;  /* 0x00000000001672ca */ /* 0x004fe200000e0000 */
[----:B-1----:R-:W-:-:S14]  /*00a0*/  BRA.U UP0, `(.L_x_0) ;  /* 0x0000000100307547 */ /* 0x002fdc000b800000 */
[----:B------:R-:W1:Y:S02]  /*00b0*/  LDCU.64 UR4, c[0x0][0x888] ;  /* 0x00011100ff0477ac */ /* 0x000e640008000a00 */
[----:B-1----:R-:W-:-:S04]  /*00c0*/  UISETP.NE.U32.AND UP0, UPT, UR4, URZ, UPT ;  /* 0x000000ff0400728c */ /* 0x002fc8000bf05070 */
[----:B------:R-:W-:-:S09]  /*00d0*/  UISETP.NE.AND.EX UP0, UPT, UR5, URZ, UPT, UP0 ;  /* 0x000000ff0500728c */ /* 0x000fd2000bf05300 */
[----:B------:R-:W-:Y:S05]  /*00e0*/  BRA.U !UP0, `(.L_x_1) ;  /* 0x0000000108147547 */ /* 0x000fea000b800000 */
[----:B------:R-:W1:Y:S01]  /*00f0*/  LDC.64 R2, c[0x0][0x888] ;  /* 0x00022200ff027b82 */ /* 0x000e620000000a00 */
[----:B------:R-:W1:Y:S02]  /*0100*/  LDCU.64 UR4, c[0x0][0x358] ;  /* 0x00006b00ff0477ac */ /* 0x000e640008000a00 */
[----:B-1----:R1:W5:Y:S01]  /*0110*/  LDG.E R71, desc[UR4][R2.64] ;  /* 0x0000000402477981 */ /* 0x002362000c1e1900 */
[----:B------:R-:W-:Y:S01]  /*0120*/  HFMA2 R141, -RZ, RZ, 0, 5.9604644775390625e-08 ;  /* 0x00000001ff8d7431 */ /* 0x000fe200000001ff */
[----:B------:R-:W-:Y:S05]  /*0130*/  BRA `(.L_x_0) ;  /* 0x00000000000c7947 */ /* 0x000fea0003800000 */
.L_x_1:
[----:B------:R-:W1:Y:S01]  /*0140*/  LDCU UR4, c[0x0][0x880] ;  /* 0x00011000ff0477ac */ /* 0x000e620008000800 */
[----:B------:R-:W-:Y:S01]  /*0150*/  HFMA2 R141, -RZ, RZ, 0, 5.9604644775390625e-08 ;  /* 0x00000001ff8d7431 */ /* 0x000fe200000001ff */
[----:B-1----:R-:W-:-:S07]  /*0160*/  MOV R71, UR4 ;  /* 0x0000000400477c02 */ /* 0x002fce0008000f00 */
.L_x_0:
[----:B------:R-:W2:Y:S02]  /*0170*/  LDCU.64 UR4, c[0x0][0x8b0] ;  /* 0x00011600ff0477ac */ /* 0x000ea40008000a00 */
[----:B--2---:R-:W-:-:S04]  /*0180*/  UISETP.NE.U32.AND UP0, UPT, UR4, URZ, UPT ;  /* 0x000000ff0400728c */ /* 0x004fc8000bf05070 */
[----:B------:R-:W-:-:S09]  /*0190*/  UISETP.NE.AND.EX UP0, UPT, UR5, URZ, UPT, UP0 ;  /* 0x000000ff0500728c */ /* 0x000fd2000bf05300 */
[----:B------:R-:W-:Y:S05]  /*01a0*/  BRA.U UP0, `(.L_x_2) ;  /* 0x0000000100287547 */ /* 0x000fea000b800000 */
[----:B------:R-:W2:Y:S02]  /*01b0*/  LDCU.64 UR4, c[0x0][0x8a8] ;  /* 0x00011500ff0477ac */ /* 0x000ea40008000a00 */
[----:B--2---:R-:W-:-:S04]  /*01c0*/  UISETP.NE.U32.AND UP0, UPT, UR4, URZ, UPT ;  /* 0x000000ff0400728c */ /* 0x004fc8000bf05070 */
[----:B------:R-:W-:-:S09]  /*01d0*/  UISETP.NE.AND.EX UP0, UPT, UR5, URZ, UPT, UP0 ;  /* 0x000000ff0500728c */ /* 0x000fd2000bf05300 */
[----:B------:R-:W-:Y:S05]  /*01e0*/  BRA.U !UP0, `(.L_x_3) ;  /* 0x0000000108107547 */ /* 0x000fea000b800000 */
[----:B-1----:R-:W1:Y:S01]  /*01f0*/  LDC.64 R2, c[0x0][0x8a8] ;  /* 0x00022a00ff027b82 */ /* 0x002e620000000a00 */
[----:B------:R-:W1:Y:S02]  /*0200*/  LDCU.64 UR4, c[0x0][0x358] ;  /* 0x00006b00ff0477ac */ /* 0x000e640008000a00 */
[----:B-1----:R2:W5:Y:S01]  /*0210*/  LDG.E R70, desc[UR4][R2.64] ;  /* 0x0000000402467981 */ /* 0x002562000c1e1900 */
[----:B------:R-:W-:Y:S05]  /*0220*/  BRA `(.L_x_2) ;  /* 0x0000000000087947 */ /* 0x000fea0003800000 */
.L_x_3:
[----:B------:R-:W2:Y:S02]  /*0230*/  LDCU UR4, c[0x0][0x8a0] ;  /* 0x00011400ff0477ac */ /* 0x000ea40008000800 */
[----:B--2---:R-:W-:Y:S02]  /*0240*/  MOV R70, UR4 ;  /* 0x0000000400467c02 */ /* 0x004fe40008000f00 */
.L_x_2:
[----:B------:R-:W-:Y:S01]  /*0250*/  IMAD.U32 R0, RZ, RZ, UR22 ;  /* 0x00000016ff007e24 */ /* 0x000fe2000f8e00ff */
[----:B------:R-:W-:Y:S04]  /*0260*/  BSSY.RECONVERGENT B0, `(.L_x_4) ;  /* 0x000000c000007945 */ /* 0x000fe80003800200 */
[C---:B------:R-:W-:Y:S02]  /*0270*/  ISETP.NE.OR P1, PT, R0.reuse, 0x1, !P3 ;  /* 0x000000010000780c */ /* 0x040fe40005f25670 */
[----:B------:R-:W-:-:S11]  /*0280*/  ISETP.NE.OR P0, PT, R0, 0x3, !P3 ;  /* 0x000000030000780c */ /* 0x000fd60005f05670 */
[----:B------:R-:W-:Y:S05]  /*0290*/  @P1 BRA `(.L_x_5) ;  /* 0x0000000000201947 */ /* 0x000fea0003800000 */
[----:B------:R-:W3:Y:S02]  /*02a0*/  LDCU.64 UR4, c[0x0][0x348] ;  /* 0x00006900ff0477ac */ /* 0x000ee40008000a00 */
[----:B---3--:R-:W-:Y:S02]  /*02b0*/  UIADD3 UR6, UP1, UPT, UR4, 0x80, URZ ;  /* 0x0000008004067890 */ /* 0x008fe4000ff3e0ff */
[----:B------:R-:W-:Y:S02]  /*02c0*/  UIADD3 UR4, UP0, UPT, UR4, 0x180, URZ ;  /* 0x0000018004047890 */ /* 0x000fe4000ff1e0ff */
[----:B------:R-:W-:Y:S02]  /*02d0*/  UIADD3.X UR7, UPT, UPT, URZ, UR5, URZ, UP1, !UPT ;  /* 0x00000005ff077290 */ /* 0x000fe40008ffe4ff */
[----:B------:R-:W-:-:S07]  /*02e0*/  UIADD3.X UR5, UPT, UPT, URZ, UR5, URZ, UP0, !UPT ;  /* 0x00000005ff057290 */ /* 0x000fce00087fe4ff */
[----:B------:R3:W-:Y:S02]  /*02f0*/  UTMACCTL.PF [UR6] ;  /* 0x00000000060079b9 */ /* 0x0007e40008040000 */
[----:B------:R3:W-:Y:S02]  /*0300*/  UTMACCTL.PF [UR4] ;  /* 0x00000000040079b9 */ /* 0x0007e40008040000 */
[----:B---3--:R-:W-:Y:S01]  /*0310*/  NOP ;  /* 0x0000000000007918 */ /* 0x008fe20000000000 */
.L_x_5:
[----:B------:R-:W-:Y:S05]  /*0320*/  BSYNC.RECONVERGENT B0 ;  /* 0x0000000000007941 */ /* 0x000fea0003800200 */
.L_x_4:
[----:B------:R-:W-:Y:S04]  /*0330*/  BSSY.RECONVERGENT B0, `(.L_x_6) ;  /* 0x000000a000007945 */ /* 0x000fe80003800200 */
        /* <DEDUP_REMOVED lines=9> */
.L_x_7:
[----:B------:R-:W-:Y:S05]  /*03d0*/  BSYNC.RECONVERGENT B0 ;  /* 0x0000000000007941 */ /* 0x000fea0003800200 */
.L_x_6:
[----:B------:R-:W3:Y:S01]  /*03e0*/  LDCU.64 UR4, c[0x0][0x888] ;  /* 0x00011100ff0477ac */ /* 0x000ee20008000a00 */
[----:B------:R-:W-:Y:S02]  /*03f0*/  UISETP.EQ.U32.AND UP1, UPT, UR8, URZ, UPT ;  /* 0x000000ff0800728c */ /* 0x000fe4000bf22070 */
[----:B------:R-:W-:Y:S02]  /*0400*/  UPLOP3.LUT UP3, UPT, UPT, UPT, UPT, 0x80, 0x8 ;  /* 0x000000000008789c */ /* 0x000fe40003f6f070 */
[----:B---3--:R-:W-:-:S04]  /*0410*/  UISETP.NE.U32.AND UP0, UPT, UR4, URZ, UPT ;  /* 0x000000ff0400728c */ /* 0x008fc8000bf05070 */
[----:B------:R-:W-:-:S04]  /*0420*/  UISETP.NE.AND.EX UP0, UPT, UR5, URZ, UPT, UP0 ;  /* 0x000000ff0500728c */ /* 0x000fc8000bf05300 */
[----:B------:R-:W-:-:S04]  /*0430*/  UISETP.EQ.OR.EX UP2, UPT, UR9, URZ, !UP0, UP1 ;  /* 0x000000ff0900728c */ /* 0x000fc8000c742710 */
[----:B------:R-:W-:-:S05]  /*0440*/  UP2UR UR60, UPR, URZ, 0x4 ;  /* 0x00000004ff3c7883 */ /* 0x000fca0008000000 */
[----:B------:R-:W-:Y:S07]  /*0450*/  BRA.U !UP2, `(.L_x_8) ;  /* 0x000000010a207547 */ /* 0x000fee000b800000 */
[----:B------:R-:W-:Y:S01]  /*0460*/  UISETP.NE.U32.AND UP1, UPT, UR8, URZ, UPT ;  /* 0x000000ff0800728c */ /* 0x000fe2000bf25070 */
[----:B-----5:R-:W-:Y:S01]  /*0470*/  FSETP.NEU.AND P0, PT, R71, RZ, PT ;  /* 0x000000ff4700720b */ /* 0x020fe20003f0d000 */
[----:B------:R-:W-:Y:S02]  /*0480*/  USEL UR4, URZ, 0xffffffff, UP0 ;  /* 0xffffffffff047887 */ /* 0x000fe40008000000 */
[----:B------:R-:W-:-:S10]  /*0490*/  UISETP.NE.AND.EX UP1, UPT, UR9, URZ, UPT, UP1 ;  /* 0x000000ff0900728c */ /* 0x000fd4000bf25310 */
[----:B------:R-:W-:Y:S01]  /*04a0*/  VOTEU.ANY UP0, P0 ;  /* 0x0000000000ff7886 */ /* 0x000fe20000000100 */
[----:B------:R-:W-:-:S04]  /*04b0*/  @!UP1 USEL UR4, URZ, 0xffffffff, UP0 ;  /* 0xffffffffff049887 */ /* 0x000fc80008000000 */
[----:B------:R-:W-:-:S04]  /*04c0*/  ULOP3.LUT UR4, UR4, 0x1, URZ, 0xc0, !UPT ;  /* 0x0000000104047892 */ /* 0x000fc8000f8ec0ff */
[----:B------:R-:W-:-:S11]  /*04d0*/  UISETP.NE.U32.AND UP3, UPT, UR4, 0x1, UPT ;  /* 0x000000010400788c */ /* 0x000fd6000bf65070 */
.L_x_8:
[----:B-12---:R-:W1:Y:S01]  /*04e0*/  SHFL.IDX PT, R2, R142, RZ, 0x1f ;  /* 0x00001fff8e027589 */ /* 0x006e6200000e0000 */
[----:B------:R-:W-:-:S04]  /*04f0*/  UISETP.NE.AND UP0, UPT, UR22, 0x2, UPT ;  /* 0x000000021600788c */ /* 0x000fc8000bf05270 */
[----:B------:R-:W-:Y:S01]  /*0500*/  USEL UR34, URZ, 0x1, UP0 ;  /* 0x00000001ff227887 */ /* 0x000fe20008000000 */
[----:B-1----:R-:W-:-:S13]  /*0510*/  ISETP.NE.AND P0, PT, R2, RZ, PT ;  /* 0x000000ff0200720c */ /* 0x002fda0003f05270 */
[----:B------:R-:W-:Y:S05]  /*0520*/  @P0 BRA `(.L_x_9) ;  /* 0x0000000000580947 */ /* 0x000fea0003800000 */
[----:B------:R-:W1:Y:S01]  /*0530*/  S2UR UR4, SR_CgaCtaId ;  /* 0x00000000000479c3 */ /* 0x000e620000008800 */
[----:B------:R-:W-:Y:S01]  /*0540*/  UMOV UR5, 0x400 ;  /* 0x0000040000057882 */ /* 0x000fe20000000000 */
[----:B------:R-:W-:Y:S01]  /*0550*/  UMOV UR8, 0x1 ;  /* 0x0000000100087882 */ /* 0x000fe20000000000 */
[----:B------:R-:W-:Y:S01]  /*0560*/  UMOV UR6, 0x2 ;  /* 0x0000000200067882 */ /* 0x000fe20000000000 */
[----:B------:R-:W-:-:S04]  /*0570*/  UIADD3 UR8, UPT, UPT, -UR8, 0x100000, URZ ;  /* 0x0010000008087890 */ /* 0x000fc8000fffe1ff */
[----:B------:R-:W-:Y:S02]  /*0580*/  USHF.L.U32 UR9, UR8, 0xb, URZ ;  /* 0x0000000b08097899 */ /* 0x000fe400080006ff */
[----:B------:R-:W-:Y:S02]  /*0590*/  USHF.L.U32 UR8, UR8, 0x1, URZ ;  /* 0x0000000108087899 */ /* 0x000fe400080006ff */
[----:B------:R-:W-:-:S04]  /*05a0*/  UIADD3 UR6, UPT, UPT, -UR6, 0x100000, URZ ;  /* 0x0010000006067890 */ /* 0x000fc8000fffe1ff */
[----:B------:R-:W-:Y:S02]  /*05b0*/  USHF.L.U32 UR7, UR6, 0xb, URZ ;  /* 0x0000000b06077899 */ /* 0x000fe400080006ff */
[----:B------:R-:W-:Y:S01]  /*05c0*/  USHF.L.U32 UR6, UR6, 0x1, URZ ;  /* 0x0000000106067899 */ /* 0x000fe200080006ff */
[----:B------:R-:W-:Y:S01]  /*05d0*/  ELECT P0, URZ, PT ;  /* 0x0000000000ff782f */ /* 0x000fe20003800000 */
[----:B-1----:R-:W-:Y:S01]  /*05e0*/  ULEA UR4, UR4, UR5, 0x18 ;  /* 0x0000000504047291 */ /* 0x002fe2000f8ec0ff */
[----:B------:R-:W1:Y:S11]  /*05f0*/  FENCE.VIEW.ASYNC.S ;  /* 0x00000000000073c6 */ /* 0x000e760000000000 */
[----:B-1----:R1:W2:Y:S01]  /*0600*/  SYNCS.EXCH.64 URZ, [UR4], UR8 ;  /* 0x0000000804ff75b2 */ /* 0x0022a20008000100 */
[----:B------:R1:W3:Y:S01]  /*0610*/  SYNCS.EXCH.64 URZ, [UR4+0x20], UR6 ;  /* 0x0000200604ff75b2 */ /* 0x0002e20008000100 */
[----:B------:R1:W4:Y:S01]  /*0620*/  SYNCS.EXCH.64 URZ, [UR4+0x8], UR8 ;  /* 0x0000080804ff75b2 */ /* 0x0003220008000100 */
[----:B------:R1:W1:Y:S01]  /*0630*/  SYNCS.EXCH.64 URZ, [UR4+0x28], UR6 ;  /* 0x0000280604ff75b2 */ /* 0x0002620008000100 */
[----:B------:R1:W1:Y:S01]  /*0640*/  SYNCS.EXCH.64 URZ, [UR4+0x10], UR8 ;  /* 0x0000100804ff75b2 */ /* 0x0002620008000100 */
[----:B------:R1:W1:Y:S01]  /*0650*/  SYNCS.EXCH.64 URZ, [UR4+0x30], UR6 ;  /* 0x0000300604ff75b2 */ /* 0x0002620008000100 */
[----:B------:R1:W1:Y:S01]  /*0660*/  SYNCS.EXCH.64 URZ, [UR4+0x18], UR8 ;  /* 0x0000180804ff75b2 */ /* 0x0002620008000100 */
[----:B------:R1:W1:Y:S01]  /*0670*/  SYNCS.EXCH.64 URZ, [UR4+0x38], UR6 ;  /* 0x0000380604ff75b2 */ /* 0x0002620008000100 */
[----:B------:R-:W-:Y:S01]  /*0680*/  NOP ;  /* 0x0000000000007918 */ /* 0x000fe20000000000 */
.L_x_9:
[----:B------:R-:W2:Y:S01]  /*0690*/  SHFL.IDX PT, R2, R142, RZ, 0x1f ;  /* 0x00001fff8e027589 */ /* 0x000ea200000e0000 */
[----:B------:R-:W-:Y:S01]  /*06a0*/  NOP ;  /* 0x0000000000007918 */ /* 0x000fe20000000000 */
[----:B--2---:R-:W-:-:S13]  /*06b0*/  ISETP.NE.AND P0, PT, R2, 0x1, PT ;  /* 0x000000010200780c */ /* 0x004fda0003f05270 */
[----:B------:R-:W-:Y:S05]  /*06c0*/  @P0 BRA `(.L_x_10) ;  /* 0x0000000000400947 */ /* 0x000fea0003800000 */
[----:B-1----:R-:W1:Y:S01]  /*06d0*/  S2UR UR4, SR_CgaCtaId ;  /* 0x00000000000479c3 */ /* 0x002e620000008800 */
        /* <DEDUP_REMOVED lines=12> */
[----:B-1----:R2:W1:Y:S01]  /*07a0*/  SYNCS.EXCH.64 URZ, [UR4+0x40], UR8 ;  /* 0x0000400804ff75b2 */ /* 0x0024620008000100 */
[----:B------:R2:W1:Y:S02]  /*07b0*/  SYNCS.EXCH.64 URZ, [UR4+0x48], UR6 ;  /* 0x0000480604ff75b2 */ /* 0x0004640008000100 */
[----:B--2---:R-:W-:Y:S01]  /*07c0*/  NOP ;  /* 0x0000000000007918 */ /* 0x004fe20000000000 */
.L_x_10:
[----:B------:R-:W2:Y:S01]  /*07d0*/  SHFL.IDX PT, R2, R142, RZ, 0x1f ;  /* 0x00001fff8e027589 */ /* 0x000ea200000e0000 */
[----:B------:R-:W-:Y:S01]  /*07e0*/  NOP ;  /* 0x0000000000007918 */ /* 0x000fe20000000000 */
[----:B--2---:R-:W-:-:S13]  /*07f0*/  ISETP.NE.AND P0, PT, R2, 0x3, PT ;  /* 0x000000030200780c */ /* 0x004fda0003f05270 */
[----:B------:R-:W-:Y:S05]  /*0800*/  @P0 BRA `(.L_x_11) ;  /* 0x0000000000300947 */ /* 0x000fea0003800000 */
[----:B-1----:R-:W1:Y:S01]  /*0810*/  S2UR UR6, SR_CgaCtaId ;  /* 0x00000000000679c3 */ /* 0x002e620000008800 */
[----:B------:R-:W-:Y:S01]  /*0820*/  UMOV UR4, 0x400 ;  /* 0x0000040000047882 */ /* 0x000fe20000000000 */
[----:B------:R-:W-:Y:S01]  /*0830*/  UMOV UR5, 0x20 ;  /* 0x0000002000057882 */ /* 0x000fe20000000000 */
[----:B------:R-:W-:Y:S01]  /*0840*/  ELECT P0, URZ, PT ;  /* 0x0000000000ff782f */ /* 0x000fe20003800000 */
[----:B-1----:R-:W-:Y:S02]  /*0850*/  ULEA UR6, UR6, UR4, 0x18 ;  /* 0x0000000406067291 */ /* 0x002fe4000f8ec0ff */
[----:B------:R-:W-:-:S04]  /*0860*/  UIADD3 UR4, UPT, UPT, -UR5, 0x100000, URZ ;  /* 0x0010000005047890 */ /* 0x000fc8000fffe1ff */
[----:B------:R-:W-:Y:S02]  /*0870*/  USHF.L.U32 UR5, UR4, 0xb, URZ ;  /* 0x0000000b04057899 */ /* 0x000fe400080006ff */
[----:B------:R-:W-:Y:S01]  /*0880*/  USHF.L.U32 UR4, UR4, 0x1, URZ ;  /* 0x0000000104047899 */ /* 0x000fe200080006ff */
[----:B------:R-:W1:Y:S11]  /*0890*/  FENCE.VIEW.ASYNC.S ;  /* 0x00000000000073c6 */ /* 0x000e760000000000 */
[----:B-1----:R2:W1:Y:S01]  /*08a0*/  SYNCS.EXCH.64 URZ, [UR6+0x50], UR4 ;  /* 0x0000500406ff75b2 */ /* 0x0024620008000100 */
[----:B------:R2:W1:Y:S02]  /*08b0*/  SYNCS.EXCH.64 URZ, [UR6+0x58], UR4 ;  /* 0x0000580406ff75b2 */ /* 0x0004640008000100 */
[----:B--2---:R-:W-:Y:S01]  /*08c0*/  NOP ;  /* 0x0000000000007918 */ /* 0x004fe20000000000 */
.L_x_11:
[----:B------:R-:W2:Y:S01]  /*08d0*/  SHFL.IDX PT, R2, R142, RZ, 0x1f ;  /* 0x00001fff8e027589 */ /* 0x000ea200000e0000 */
[----:B------:R-:W-:Y:S01]  /*08e0*/  NOP ;  /* 0x0000000000007918 */ /* 0x000fe20000000000 */
[----:B--2---:R-:W-:-:S13]  /*08f0*/  ISETP.NE.AND P0, PT, R2, 0x4, PT ;  /* 0x000000040200780c */ /* 0x004fda0003f05270 */
[----:B------:R-:W-:Y:S05]  /*0900*/  @P0 BRA `(.L_x_12) ;  /* 0x00000000004c0947 */ /* 0x000fea0003800000 */
[----:B-1----:R-:W1:Y:S01]  /*0910*/  S2UR UR6, SR_CgaCtaId ;  /* 0x00000000000679c3 */ /* 0x002e620000008800 */
[----:B------:R-:W-:Y:S01]  /*0920*/  UMOV UR4, 0x1e0 ;  /* 0x000001e000047882 */ /* 0x000fe20000000000 */
[----:B------:R-:W-:Y:S01]  /*0930*/  UMOV UR5, 0x400 ;  /* 0x0000040000057882 */ /* 0x000fe20000000000 */
[----:B------:R-:W-:Y:S01]  /*0940*/  USEL UR4, UR4, 0x1a0, UP3 ;  /* 0x000001a004047887 */ /* 0x000fe20009800000 */
[----:B------:R-:W-:Y:S01]  /*0950*/  UMOV UR8, 0x1 ;  /* 0x0000000100087882 */ /* 0x000fe20000000000 */
[----:B------:R-:W-:Y:S01]  /*0960*/  ELECT P0, URZ, PT ;  /* 0x0000000000ff782f */ /* 0x000fe20003800000 */
[----:B------:R-:W-:-:S04]  /*0970*/  UIADD3 UR8, UPT, UPT, -UR8, 0x100000, URZ ;  /* 0x0010000008087890 */ /* 0x000fc8000fffe1ff */
[----:B------:R-:W-:Y:S02]  /*0980*/  USHF.L.U32 UR9, UR8, 0xb, URZ ;  /* 0x0000000b08097899 */ /* 0x000fe400080006ff */
[----:B------:R-:W-:Y:S02]  /*0990*/  USHF.L.U32 UR8, UR8, 0x1, URZ ;  /* 0x0000000108087899 */ /* 0x000fe400080006ff */
[----:B-1----:R-:W-:Y:S02]  /*09a0*/  ULEA UR6, UR6, UR5, 0x18 ;  /* 0x0000000506067291 */ /* 0x002fe4000f8ec0ff */
[----:B------:R-:W-:-:S04]  /*09b0*/  UIADD3 UR4, UPT, UPT, -UR4, 0x100000, URZ ;  /* 0x0010000004047890 */ /* 0x000fc8000fffe1ff */
[----:B------:R-:W-:Y:S02]  /*09c0*/  USHF.L.U32 UR5, UR4, 0xb, URZ ;  /* 0x0000000b04057899 */ /* 0x000fe400080006ff */
[----:B------:R-:W-:Y:S01]  /*09d0*/  USHF.L.U32 UR4, UR4, 0x1, URZ ;  /* 0x0000000104047899 */ /* 0x000fe200080006ff */
[----:B------:R-:W1:Y:S03]  /*09e0*/  FENCE.VIEW.ASYNC.S ;  /* 0x00000000000073c6 */ /* 0x000e660000000000 */
[----:B-1----:R2:W1:Y:S08]  /*09f0*/  SYNCS.EXCH.64 URZ, [UR6+0x60], UR8 ;  /* 0x0000600806ff75b2 */ /* 0x0024700008000100 */
[----:B------:R2:W1:Y:S01]  /*0a00*/  SYNCS.EXCH.64 URZ, [UR6+0x70], UR4 ;  /* 0x0000700406ff75b2 */ /* 0x0004620008000100 */
[----:B------:R2:W1:Y:S01]  /*0a10*/  SYNCS.EXCH.64 URZ, [UR6+0x68], UR8 ;  /* 0x0000680806ff75b2 */ /* 0x0004620008000100 */
[----:B------:R2:W1:Y:S02]  /*0a20*/  SYNCS.EXCH.64 URZ, [UR6+0x78], UR4 ;  /* 0x0000780406ff75b2 */ /* 0x0004640008000100 */
[----:B--2---:R-:W-:Y:S01]  /*0a30*/  NOP ;  /* 0x0000000000007918 */ /* 0x004fe20000000000 */
.L_x_12:
        /* <DEDUP_REMOVED lines=18> */
[----:B------:R2:W1:Y:S01]  /*0b60*/  SYNCS.EXCH.64 URZ, [UR4+0xa0], UR6 ;  /* 0x0000a00604ff75b2 */ /* 0x0004620008000100 */
[----:B------:R2:W1:Y:S01]  /*0b70*/  SYNCS.EXCH.64 URZ, [UR4+0x88], UR8 ;  /* 0x0000880804ff75b2 */ /* 0x0004620008000100 */
[----:B------:R2:W1:Y:S01]  /*0b80*/  SYNCS.EXCH.64 URZ, [UR4+0xa8], UR6 ;  /* 0x0000a80604ff75b2 */ /* 0x0004620008000100 */
[----:B------:R2:W1:Y:S01]  /*0b90*/  SYNCS.EXCH.64 URZ, [UR4+0x90], UR8 ;  /* 0x0000900804ff75b2 */ /* 0x0004620008000100 */
[----:B------:R2:W1:Y:S01]  /*0ba0*/  SYNCS.EXCH.64 URZ, [UR4+0xb0], UR6 ;  /* 0x0000b00604ff75b2 */ /* 0x0004620008000100 */
[----:B------:R2:W1:Y:S01]  /*0bb0*/  SYNCS.EXCH.64 URZ, [UR4+0x98], UR8 ;  /* 0x0000980804ff75b2 */ /* 0x0004620008000100 */
[----:B------:R2:W1:Y:S02]  /*0bc0*/  SYNCS.EXCH.64 URZ, [UR4+0xb8], UR6 ;  /* 0x0000b80604ff75b2 */ /* 0x0004640008000100 */
[----:B--2---:R-:W-:Y:S01]  /*0bd0*/  NOP ;  /* 0x0000000000007918 */ /* 0x004fe20000000000 */
.L_x_13:
[----:B------:R-:W2:Y:S01]  /*0be0*/  SHFL.IDX PT, R2, R142, RZ, 0x1f ;  /* 0x00001fff8e027589 */ /* 0x000ea200000e0000 */
[----:B------:R-:W1:Y:S01]  /*0bf0*/  S2UR UR61, SR_CgaCtaId ;  /* 0x00000000003d79c3 */ /* 0x000e620000008800 */
[----:B------:R-:W-:Y:S01]  /*0c00*/  NOP ;  /* 0x0000000000007918 */ /* 0x000fe20000000000 */
[----:B--2---:R-:W-:-:S13]  /*0c10*/  ISETP.NE.AND P0, PT, R2, 0x3, PT ;  /* 0x000000030200780c */ /* 0x004fda0003f05270 */
[----:B-1----:R-:W-:Y:S05]  /*0c20*/  @P0 BRA `(.L_x_14) ;  /* 0x0000000000340947 */ /* 0x002fea0003800000 */
[----:B------:R-:W-:Y:S01]  /*0c30*/  UMOV UR4, 0x400 ;  /* 0x0000040000047882 */ /* 0x000fe20000000000 */
[----:B------:R-:W-:Y:S01]  /*0c40*/  UMOV UR6, 0x20 ;  /* 0x0000002000067882 */ /* 0x000fe20000000000 */
[----:B------:R-:W-:Y:S02]  /*0c50*/  ULEA UR4, UR61, UR4, 0x18 ;  /* 0x000000043d047291 */ /* 0x000fe4000f8ec0ff */
[----:B------:R-:W-:-:S04]  /*0c60*/  UIADD3 UR6, UPT, UPT, -UR6, 0x100000, URZ ;  /* 0x0010000006067890 */ /* 0x000fc8000fffe1ff */
[----:B------:R-:W-:Y:S02]  /*0c70*/  USHF.L.U32 UR7, UR6, 0xb, URZ ;  /* 0x0000000b06077899 */ /* 0x000fe400080006ff */
[----:B------:R-:W-:Y:S01]  /*0c80*/  USHF.L.U32 UR6, UR6, 0x1, URZ ;  /* 0x0000000106067899 */ /* 0x000fe200080006ff */
[----:B------:R-:W-:Y:S01]  /*0c90*/  ELECT P0, URZ, PT ;  /* 0x0000000000ff782f */ /* 0x000fe20003800000 */
[----:B------:R-:W1:Y:S10]  /*0ca0*/  FENCE.VIEW.ASYNC.S ;  /* 0x00000000000073c6 */ /* 0x000e740000000000 */
[----:B-1----:R1:W2:Y:S01]  /*0cb0*/  SYNCS.EXCH.64 URZ, [UR4+0xc0], UR6 ;  /* 0x0000c00604ff75b2 */ /* 0x0022a20008000100 */
[----:B------:R1:W1:Y:S01]  /*0cc0*/  SYNCS.EXCH.64 URZ, [UR4+0xd0], UR6 ;  /* 0x0000d00604ff75b2 */ /* 0x0002620008000100 */
[----:B------:R1:W1:Y:S01]  /*0cd0*/  SYNCS.EXCH.64 URZ, [UR4+0xc8], UR6 ;  /* 0x0000c80604ff75b2 */ /* 0x0002620008000100 */
[----:B------:R1:W1:Y:S01]  /*0ce0*/  SYNCS.EXCH.64 URZ, [UR4+0xd8], UR6 ;  /* 0x0000d80604ff75b2 */ /* 0x0002620008000100 */
[----:B------:R-:W-:Y:S01]  /*0cf0*/  NOP ;  /* 0x0000000000007918 */ /* 0x000fe20000000000 */
.L_x_14:
[----:B-1----:R-:W1:Y:S01]  /*0d00*/  LDCU UR4, c[0x0][0x36c] ;  /* 0x00006d80ff0477ac */ /* 0x002e620008000800 */
[----:B------:R-:W-:Y:S01]  /*0d10*/  ISETP.NE.OR P3, PT, R0, 0x2, !P3 ;  /* 0x000000020000780c */ /* 0x000fe20005f65670 */
[----:B------:R-:W-:Y:S01]  /*0d20*/  NOP ;  /* 0x0000000000007918 */ /* 0x000fe20000000000 */
[----:B------:R-:W-:Y:S01]  /*0d30*/  LOP3.LUT R0, R131, 0x1f, RZ, 0xc0, !PT ;  /* 0x0000001f83007812 */ /* 0x000fe200078ec0ff */
[----:B------:R-:W-:Y:S02]  /*0d40*/  UISETP.NE.AND UP4, UPT, UR22, URZ, UPT ;  /* 0x000000ff1600728c */ /* 0x000fe4000bf85270 */
[----:B-1----:R-:W-:-:S09]  /*0d50*/  UISETP.EQ.U32.AND UP5, UPT, UR4, 0x1, UPT ;  /* 0x000000010400788c */ /* 0x002fd2000bfa2070 */
[----:B------:R-:W-:Y:S05]  /*0d60*/  BRA.U !UP5, `(.L_x_15) ;  /* 0x000000010d087547 */ /* 0x000fea000b800000 */
[----:B--234-:R-:W-:Y:S01]  /*0d70*/  UCGABAR_ARV ;  /* 0x00000000000079c7 */ /* 0x01cfe20008000000 */
[----:B------:R-:W-:Y:S05]  /*0d80*/  BRA `(.L_x_16) ;  /* 0x0000000000047947 */ /* 0x000fea0003800000 */
.L_x_15:
[----:B--234-:R-:W-:Y:S01]  /*0d90*/  NOP ;  /* 0x0000000000007918 */ /* 0x01cfe20000000000 */
.L_x_16:
[----:B------:R-:W1:Y:S01]  /*0da0*/  S2UR UR7, SR_CTAID.X ;  /* 0x00000000000779c3 */ /* 0x000e620000002500 */
[----:B------:R-:W-:-:S05]  /*0db0*/  CS2R.32 R3, SR_CgaSize ;  /* 0x0000000000037805 */ /* 0x000fca0000008a00 */
[----:B------:R-:W-:-:S05]  /*0dc0*/  IMAD R3, R3, -0xa0, RZ ;  /* 0xffffff6003037824 */ /* 0x000fca00078e02ff */
[----:B------:R-:W-:-:S14]  /*0dd0*/  R2UR UR5, R3 ;  /* 0x00000000030572ca */ /* 0x000fdc00000e0000 */
[----:B------:R-:W2:Y:S01]  /*0de0*/  LDCU UR5, c[0x0][UR5+0x2b0] ;  /* 0x00005600050577ac */ /* 0x000ea20008000800 */
[----:B------:R-:W-:-:S05]  /*0df0*/  CS2R.32 R3, SR_CgaSize ;  /* 0x0000000000037805 */ /* 0x000fca0000008a00 */
[----:B------:R-:W-:-:S05]  /*0e00*/  IMAD R3, R3, -0xa0, RZ ;  /* 0xffffff6003037824 */ /* 0x000fca00078e02ff */
[----:B------:R-:W-:-:S14]  /*0e10*/  R2UR UR4, R3 ;  /* 0x00000000030472ca */ /* 0x000fdc00000e0000 */
[----:B------:R-:W3:Y:S01]  /*0e20*/  LDCU UR4, c[0x0][UR4+0x2b4] ;  /* 0x00005680040477ac */ /* 0x000ee20008000800 */
[----:B------:R-:W4:Y:S01]  /*0e30*/  S2UR UR8, SR_CTAID.Y ;  /* 0x00000000000879c3 */ /* 0x000f220000002600 */
[----:B------:R-:W3:Y:S01]  /*0e40*/  LDCU UR23, c[0x0][0xb24] ;  /* 0x00016480ff1777ac */ /* 0x000ee20008000800 */
[----:B------:R-:W-:-:S05]  /*0e50*/  CS2R.32 R3, SR_CgaSize ;  /* 0x0000000000037805 */ /* 0x000fca0000008a00 */
[----:B------:R-:W-:-:S05]  /*0e60*/  IMAD R3, R3, -0xa0, RZ ;  /* 0xffffff6003037824 */ /* 0x000fca00078e02ff */
[----:B------:R-:W-:-:S14]  /*0e70*/  R2UR UR58, R3 ;  /* 0x00000000033a72ca */ /* 0x000fdc00000e0000 */
[----:B------:R-:W3:Y:S01]  /*0e80*/  LDCU UR58, c[0x0][UR58+0x2a0] ;  /* 0x000054003a3a77ac */ /* 0x000ee20008000800 */
[----:B------:R-:W1:Y:S01]  /*0e90*/  S2UR UR36, SR_CTAID.Z ;  /* 0x00000000002479c3 */ /* 0x000e620000002700 */
[----:B------:R-:W-:-:S05]  /*0ea0*/  CS2R.32 R3, SR_CgaSize ;  /* 0x0000000000037805 */ /* 0x000fca0000008a00 */
[----:B------:R-:W-:-:S05]  /*0eb0*/  IMAD R3, R3, -0xa0, RZ ;  /* 0xffffff6003037824 */ /* 0x000fca00078e02ff */
[----:B------:R-:W-:-:S14]  /*0ec0*/  R2UR UR55, R3 ;  /* 0x00000000033772ca */ /* 0x000fdc00000e0000 */
[----:B------:R-:W3:Y:S01]  /*0ed0*/  LDCU UR55, c[0x0][UR55+0x2a4] ;  /* 0x00005480373777ac */ /* 0x000ee20008000800 */
[----:B------:R-:W3:Y:S01]  /*0ee0*/  LDCU UR40, c[0x0][0xb24] ;  /* 0x00016480ff2877ac */ /* 0x000ee20008000800 */
[----:B-1----:R-:W-:Y:S01]  /*0ef0*/  I2FP.F32.U32 R3, UR7 ;  /* 0x0000000700037c45 */ /* 0x002fe20008201000 */
[----:B------:R-:W1:Y:S04]  /*0f00*/  LDCU UR25, c[0x0][0xb30] ;  /* 0x00016600ff1977ac */ /* 0x000e680008000800 */
[----:B--2---:R-:W-:Y:S01]  /*0f10*/  FMUL R3, R3, UR5 ;  /* 0x0000000503037c20 */ /* 0x004fe20008400000 */
[----:B------:R-:W-:Y:S01]  /*0f20*/  USHF.L.U32 UR28, UR61, 0xc, URZ ;  /* 0x0000000c3d1c7899 */ /* 0x000fe200080006ff */
[----:B----4-:R-:W-:Y:S01]  /*0f30*/  I2FP.F32.U32 R2, UR8 ;  /* 0x0000000800027c45 */ /* 0x010fe20008201000 */
[----:B---3--:R-:W-:-:S03]  /*0f40*/  UISETP.GE.AND UP2, UPT, UR23, 0x1, UPT ;  /* 0x000000011700788c */ /* 0x008fc6000bf46270 */
[----:B------:R-:W2:Y:S01]  /*0f50*/  F2I.U32.TRUNC.NTZ R3, R3 ;  /* 0x0000000300037305 */ /* 0x000ea2000020f000 */
[----:B------:R-:W-:Y:S01]  /*0f60*/  UMOV UR46, UR7 ;  /* 0x00000007002e7c82 */ /* 0x000fe20008000000 */
[----:B------:R-:W-:Y:S01]  /*0f70*/  FMUL R2, R2, UR4 ;  /* 0x0000000402027c20 */ /* 0x000fe20008400000 */
[----:B------:R-:W-:-:S05]  /*0f80*/  UMOV UR45, UR8 ;  /* 0x00000008002d7c82 */ /* 0x000fca0008000000 */
[----:B------:R-:W3:Y:S01]  /*0f90*/  F2I.U32.TRUNC.NTZ R2, R2 ;  /* 0x0000000200027305 */ /* 0x000ee2000020f000 */
[----:B--2---:R-:W-:Y:S02]  /*0fa0*/  R2UR UR4, R3 ;  /* 0x00000000030472ca */ /* 0x004fe400000e0000 */
[----:B---3--:R-:W-:Y:S02]  /*0fb0*/  R2UR UR6, R2 ;  /* 0x00000000020672ca */ /* 0x008fe400000e0000 */
[----:B------:R-:W-:-:S09]  /*0fc0*/  PRMT R2, RZ, 0x7610, R2 ;  /* 0x00007610ff027816 */ /* 0x000fd20000000002 */
[----:B------:R-:W-:-:S04]  /*0fd0*/  UIADD3 UR5, UPT, UPT, -UR4, URZ, URZ ;  /* 0x000000ff04057290 */ /* 0x000fc8000fffe1ff */
[----:B------:R-:W-:Y:S02]  /*0fe0*/  UIMAD UR58, UR58, UR5, UR7 ;  /* 0x000000053a3a72a4 */ /* 0x000fe4000f8e0207 */
[----:B------:R-:W-:-:S04]  /*0ff0*/  UIADD3 UR4, UPT, UPT, -UR6, URZ, URZ ;  /* 0x000000ff06047290 */ /* 0x000fc8000fffe1ff */
[----:B------:R-:W-:Y:S01]  /*1000*/  UIMAD UR55, UR55, UR4, UR8 ;  /* 0x00000004373772a4 */ /* 0x000fe2000f8e0208 */
[----:B-1----:R-:W-:Y:S11]  /*1010*/  BRA.U UP4, `(.L_x_17) ;  /* 0x0000000104247547 */ /* 0x002ff6000b800000 */
[----:B------:R-:W-:Y:S02]  /*1020*/  UISETP.NE.AND UP0, UPT, UR55, URZ, UPT ;  /* 0x000000ff3700728c */ /* 0x000fe4000bf05270 */
[----:B------:R-:W-:Y:S02]  /*1030*/  UISETP.NE.AND UP1, UPT, UR55, 0x1, UPT ;  /* 0x000000013700788c */ /* 0x000fe4000bf25270 */
[----:B------:R-:W-:Y:S02]  /*1040*/  UISETP.EQ.OR UP0, UPT, UR58, URZ, !UP0 ;  /* 0x000000ff3a00728c */ /* 0x000fe4000c702670 */
[----:B------:R-:W-:Y:S02]  /*1050*/  USEL UR4, URZ, 0x2, UP1 ;  /* 0x00000002ff047887 */ /* 0x000fe40008800000 */
[----:B------:R-:W-:Y:S02]  /*1060*/  USEL UR5, URZ, 0x1, !UP0 ;  /* 0x00000001ff057887 */ /* 0x000fe4000c000000 */
[----:B------:R-:W-:-:S04]  /*1070*/  UISETP.NE.AND UP0, UPT, UR58, URZ, UPT ;  /* 0x000000ff3a00728c */ /* 0x000fc8000bf05270 */
[----:B------:R-:W-:-:S04]  /*1080*/  USEL UR4, UR4, 0x2, UP0 ;  /* 0x0000000204047887 */ /* 0x000fc80008000000 */
[----:B------:R-:W-:-:S06]  /*1090*/  UIADD3 UR4, UPT, UPT, UR5, UR4, URZ ;  /* 0x0000000405047290 */ /* 0x000fcc000fffe0ff */
[----:B------:R-:W-:Y:S02]  /*10a0*/  MOV R2, UR4 ;  /* 0x0000000400027c02 */ /* 0x000fe40008000f00 */
.L_x_17:
[----:B------:R-:W-:Y:S05]  /*10b0*/  BRA.U !UP2, `(.L_x_18) ;  /* 0x000000010ad47547 */ /* 0x000fea000b800000 */
[----:B------:R-:W1:Y:S01]  /*10c0*/  LDCU.128 UR12, c[0x0][0xb10] ;  /* 0x00016200ff0c77ac */ /* 0x000e620008000c00 */
[----:B------:R-:W2:Y:S01]  /*10d0*/  LDCU UR6, c[0x0][0x370] ;  /* 0x00006e00ff0677ac */ /* 0x000ea20008000800 */
[----:B------:R-:W3:Y:S01]  /*10e0*/  LDCU UR5, c[0x0][0x374] ;  /* 0x00006e80ff0577ac */ /* 0x000ee20008000800 */
[----:B------:R-:W4:Y:S01]  /*10f0*/  LDCU UR24, c[0x0][0xb0c] ;  /* 0x00016180ff1877ac */ /* 0x000f220008000800 */
[----:B------:R-:W4:Y:S01]  /*1100*/  LDCU UR4, c[0x0][0xb20] ;  /* 0x00016400ff0477ac */ /* 0x000f220008000800 */
[----:B------:R-:W4:Y:S01]  /*1110*/  LDCU.64 UR8, c[0x0][0xb28] ;  /* 0x00016500ff0877ac */ /* 0x000f220008000a00 */
[----:B-1----:R-:W-:Y:S02]  /*1120*/  UISETP.NE.AND UP0, UPT, UR14, 0x1, UPT ;  /* 0x000000010e00788c */ /* 0x002fe4000bf05270 */
[----:B---3--:R-:W-:Y:S02]  /*1130*/  UIMAD.WIDE.U32 UR10, UR5, UR15, URZ ;  /* 0x0000000f050a72a5 */ /* 0x008fe4000f8e00ff */
[----:B--2---:R-:W-:-:S02]  /*1140*/  UIMAD.WIDE.U32 UR18, UR6, UR12, URZ ;  /* 0x0000000c061272a5 */ /* 0x004fc4000f8e00ff */
[----:B----4-:R-:W-:Y:S02]  /*1150*/  UISETP.NE.AND UP1, UPT, UR24, 0x1, UPT ;  /* 0x000000011800788c */ /* 0x010fe4000bf25270 */
[----:B------:R-:W-:Y:S01]  /*1160*/  UISETP.NE.AND UP2, UPT, UR23, 0x1, UPT ;  /* 0x000000011700788c */ /* 0x000fe2000bf45270 */
[----:B------:R-:W-:Y:S02]  /*1170*/  UMOV UR10, UR11 ;  /* 0x0000000b000a7c82 */ /* 0x000fe40008000000 */
[----:B------:R-:W-:Y:S01]  /*1180*/  UMOV UR18, UR19 ;  /* 0x0000001300127c82 */ /* 0x000fe20008000000 */
[----:B------:R-:W-:Y:S02]  /*1190*/  @UP0 USHF.R.U32.HI UR5, URZ, UR4, UR10 ;  /* 0x00000004ff050299 */ /* 0x000fe4000801160a */
[----:B------:R-:W-:Y:S02]  /*11a0*/  UIMAD.WIDE.U32 UR20, UR45, UR15, URZ ;  /* 0x0000000f2d1472a5 */ /* 0x000fe4000f8e00ff */
[----:B------:R-:W-:-:S02]  /*11b0*/  UIMAD.WIDE.U32 UR10, UR5, UR8, URZ ;  /* 0x00000008050a72a5 */ /* 0x000fc4000f8e00ff */
[----:B------:R-:W-:Y:S02]  /*11c0*/  @UP1 USHF.R.U32.HI UR6, URZ, UR13, UR18 ;  /* 0x0000000dff061299 */ /* 0x000fe40008011612 */
[----:B------:R-:W-:Y:S02]  /*11d0*/  UIMAD.WIDE.U32 UR16, UR46, UR12, URZ ;  /* 0x0000000c2e1072a5 */ /* 0x000fe4000f8e00ff */
[----:B------:R-:W-:Y:S01]  /*11e0*/  UIMAD.WIDE.U32 UR18, UR6, UR8, URZ ;  /* 0x00000008061272a5 */ /* 0x000fe2000f8e00ff */
[----:B------:R-:W-:Y:S01]  /*11f0*/  UMOV UR20, UR21 ;  /* 0x0000001500147c82 */ /* 0x000fe20008000000 */
[----:B------:R-:W-:Y:S01]  /*1200*/  UMOV UR10, UR11 ;  /* 0x0000000b000a7c82 */ /* 0x000fe20008000000 */
[----:B------:R-:W-:Y:S02]  /*1210*/  USHF.R.U32.HI UR20, URZ, UR4, UR20 ;  /* 0x00000004ff147299 */ /* 0x000fe40008011614 */
[----:B------:R-:W-:Y:S02]  /*1220*/  @UP2 USHF.R.U32.HI UR5, URZ, UR9, UR10 ;  /* 0x00000009ff052299 */ /* 0x000fe4000801160a */
[----:B------:R-:W-:Y:S01]  /*1230*/  UMOV UR7, UR19 ;  /* 0x0000001300077c82 */ /* 0x000fe20008000000 */
[----:B------:R-:W-:Y:S01]  /*1240*/  UMOV UR16, UR17 ;  /* 0x0000001100107c82 */ /* 0x000fe20008000000 */
[----:B------:R-:W-:-:S02]  /*1250*/  @UP2 USHF.R.U32.HI UR6, URZ, UR9, UR7 ;  /* 0x00000009ff062299 */ /* 0x000fc40008011607 */
[----:B------:R-:W-:Y:S02]  /*1260*/  USHF.R.U32.HI UR13, URZ, UR13, UR16 ;  /* 0x0000000dff0d7299 */ /* 0x000fe40008011610 */
[----:B------:R-:W-:Y:S02]  /*1270*/  USEL UR4, UR45, UR20, !UP0 ;  /* 0x000000142d047287 */ /* 0x000fe4000c000000 */
[----:B------:R-:W-:Y:S02]  /*1280*/  UIMAD UR7, UR5, UR23, URZ ;  /* 0x00000017050772a4 */ /* 0x000fe4000f8e02ff */
[----:B------:R-:W-:Y:S02]  /*1290*/  USEL UR5, UR46, UR13, !UP1 ;  /* 0x0000000d2e057287 */ /* 0x000fe4000c800000 */
[----:B------:R-:W-:Y:S02]  /*12a0*/  UIMAD UR12, UR6, UR23, URZ ;  /* 0x00000017060c72a4 */ /* 0x000fe4000f8e02ff */
[----:B------:R-:W-:-:S02]  /*12b0*/  UISETP.GE.AND UP0, UPT, UR4, UR7, UPT ;  /* 0x000000070400728c */ /* 0x000fc4000bf06270 */
[----:B------:R-:W-:Y:S02]  /*12c0*/  UIMAD.WIDE.U32 UR10, UR4, UR8, URZ ;  /* 0x00000008040a72a5 */ /* 0x000fe4000f8e00ff */
[----:B------:R-:W-:Y:S02]  /*12d0*/  UISETP.GE.OR UP0, UPT, UR5, UR12, UP0 ;  /* 0x0000000c0500728c */ /* 0x000fe40008706670 */
[----:B------:R-:W-:Y:S02]  /*12e0*/  UIMAD.WIDE.U32 UR12, UR5, UR8, URZ ;  /* 0x00000008050c72a5 */ /* 0x000fe4000f8e00ff */
[----:B------:R-:W-:Y:S01]  /*12f0*/  UIADD3 UR10, UPT, UPT, -UR4, URZ, URZ ;  /* 0x000000ff040a7290 */ /* 0x000fe2000fffe1ff */
[----:B------:R-:W-:Y:S01]  /*1300*/  UMOV UR8, UR11 ;  /* 0x0000000b00087c82 */ /* 0x000fe20008000000 */
[----:B------:R-:W-:Y:S02]  /*1310*/  UIADD3 UR11, UPT, UPT, -UR5, URZ, URZ ;  /* 0x000000ff050b7290 */ /* 0x000fe4000fffe1ff */
[----:B------:R-:W-:-:S03]  /*1320*/  USHF.R.U32.HI UR8, URZ, UR9, UR8 ;  /* 0x00000009ff087299 */ /* 0x000fc60008011608 */
[----:B------:R-:W-:Y:S01]  /*1330*/  @!UP0 UMOV UR7, UR13 ;  /* 0x0000000d00078c82 */ /* 0x000fe20008000000 */
[----:B------:R-:W-:Y:S02]  /*1340*/  UIMAD UR45, UR14, UR10, UR45 ;  /* 0x0000000a0e2d72a4 */ /* 0x000fe4000f8e022d */
[----:B------:R-:W-:Y:S02]  /*1350*/  USEL UR8, UR4, UR8, !UP2 ;  /* 0x0000000804087287 */ /* 0x000fe4000d000000 */
[----:B------:R-:W-:Y:S02]  /*1360*/  @!UP0 USHF.R.U32.HI UR7, URZ, UR9, UR7 ;  /* 0x00000009ff078299 */ /* 0x000fe40008011607 */
[----:B------:R-:W-:Y:S02]  /*1370*/  UIADD3 UR9, UPT, UPT, -UR8, URZ, URZ ;  /* 0x000000ff08097290 */ /* 0x000fe4000fffe1ff */
[----:B------:R-:W-:Y:S02]  /*1380*/  @!UP0 USEL UR7, UR5, UR7, !UP2 ;  /* 0x0000000705078287 */ /* 0x000fe4000d000000 */
[----:B------:R-:W-:-:S02]  /*1390*/  UIMAD UR9, UR23, UR9, UR4 ;  /* 0x00000009170972a4 */ /* 0x000fc4000f8e0204 */
[----:B------:R-:W-:Y:S02]  /*13a0*/  @!UP0 UIADD3 UR8, UPT, UPT, UR8, -UR7, URZ ;  /* 0x8000000708088290 */ /* 0x000fe4000fffe0ff */
[----:B------:R-:W-:Y:S02]  /*13b0*/  @!UP0 UIMAD UR6, UR9, UR6, UR7 ;  /* 0x00000006090682a4 */ /* 0x000fe4000f8e0207 */
[----:B------:R-:W-:Y:S02]  /*13c0*/  @!UP0 UIMAD UR4, UR8, UR23, UR5 ;  /* 0x00000017080482a4 */ /* 0x000fe4000f8e0205 */
[----:B------:R-:W-:Y:S02]  /*13d0*/  UIMAD UR46, UR24, UR11, UR46 ;  /* 0x0000000b182e72a4 */ /* 0x000fe4000f8e022e */
[----:B------:R-:W-:Y:S01]  /*13e0*/  UIMAD UR45, UR4, UR14, UR45 ;  /* 0x0000000e042d72a4 */ /* 0x000fe2000f8e022d */
[----:B------:R-:W-:Y:S02]  /*13f0*/  @!UP0 UMOV UR5, UR6 ;  /* 0x0000000600058c82 */ /* 0x000fe40008000000 */
[----:B------:R-:W-:-:S12]  /*1400*/  UIMAD UR46, UR5, UR24, UR46 ;  /* 0x00000018052e72a4 */ /* 0x000fd8000f8e022e */
.L_x_18:
[----:B------:R-:W-:Y:S02]  /*1410*/  UISETP.NE.AND UP1, UPT, UR25, 0x1, UPT ;  /* 0x000000011900788c */ /* 0x000fe4000bf25270 */
[----:B------:R-:W-:Y:S02]  /*1420*/  UISETP.NE.AND UP0, UPT, UR22, 0x2, UPT ;  /* 0x000000021600788c */ /* 0x000fe4000bf05270 */
[----:B------:R-:W-:-:S05]  /*1430*/  ULOP3.LUT UR28, UR28, 0x1000, URZ, 0xc0, !UPT ;  /* 0x000010001c1c7892 */ /* 0x000fca000f8ec0ff */
[----:B------:R-:W-:Y:S07]  /*1440*/  BRA.U UP1, `(.L_x_19) ;  /* 0x0000000101447547 */ /* 0x000fee000b800000 */
[----:B------:R-:W1:Y:S01]  /*1450*/  LDCU.128 UR8, c[0x0][0xb10] ;  /* 0x00016200ff0877ac */ /* 0x000e620008000c00 */
[----:B------:R-:W2:Y:S01]  /*1460*/  LDCU UR12, c[0x0][0xb0c] ;  /* 0x00016180ff0c77ac */ /* 0x000ea20008000800 */
[----:B------:R-:W3:Y:S01]  /*1470*/  LDCU UR13, c[0x0][0xb20] ;  /* 0x00016400ff0d77ac */ /* 0x000ee20008000800 */
[----:B-1----:R-:W-:Y:S02]  /*1480*/  UIMAD.WIDE.U32 UR6, UR46, UR8, URZ ;  /* 0x000000082e0672a5 */ /* 0x002fe4000f8e00ff */
[----:B------:R-:W-:Y:S02]  /*1490*/  UIMAD.WIDE.U32 UR4, UR45, UR11, URZ ;  /* 0x0000000b2d0472a5 */ /* 0x000fe4000f8e00ff */
[----:B--2---:R-:W-:Y:S02]  /*14a0*/  UISETP.NE.AND UP2, UPT, UR12, 0x1, UPT ;  /* 0x000000010c00788c */ /* 0x004fe4000bf45270 */
[----:B------:R-:W-:Y:S01]  /*14b0*/  UISETP.NE.AND UP1, UPT, UR10, 0x1, UPT ;  /* 0x000000010a00788c */ /* 0x000fe2000bf25270 */
[----:B------:R-:W-:-:S02]  /*14c0*/  UMOV UR6, UR7 ;  /* 0x0000000700067c82 */ /* 0x000fc40008000000 */
[----:B------:R-:W-:Y:S01]  /*14d0*/  UMOV UR4, UR5 ;  /* 0x0000000500047c82 */ /* 0x000fe20008000000 */
[----:B------:R-:W-:Y:S02]  /*14e0*/  USHF.R.U32.HI UR6, URZ, UR9, UR6 ;  /* 0x00000009ff067299 */ /* 0x000fe40008011606 */
[----:B---3--:R-:W-:Y:S02]  /*14f0*/  USHF.R.U32.HI UR4, URZ, UR13, UR4 ;  /* 0x0000000dff047299 */ /* 0x008fe40008011604 */
[----:B------:R-:W-:Y:S02]  /*1500*/  USEL UR5, UR46, UR6, !UP2 ;  /* 0x000000062e057287 */ /* 0x000fe4000d000000 */
[----:B------:R-:W-:-:S04]  /*1510*/  USEL UR4, UR45, UR4, !UP1 ;  /* 0x000000042d047287 */ /* 0x000fc8000c800000 */
[----:B------:R-:W-:Y:S02]  /*1520*/  UIADD3 UR6, UPT, UPT, UR5, -UR4, URZ ;  /* 0x8000000405067290 */ /* 0x000fe4000fffe0ff */
[----:B------:R-:W-:Y:S02]  /*1530*/  UIADD3 UR4, UPT, UPT, -UR5, UR4, URZ ;  /* 0x0000000405047290 */ /* 0x000fe4000fffe1ff */
[----:B------:R-:W-:Y:S02]  /*1540*/  UIMAD UR45, UR6, UR10, UR45 ;  /* 0x0000000a062d72a4 */ /* 0x000fe4000f8e022d */
[----:B------:R-:W-:-:S12]  /*1550*/  UIMAD UR46, UR4, UR12, UR46 ;  /* 0x0000000c042e72a4 */ /* 0x000fd8000f8e022e */
.L_x_19:
[----:B------:R-:W-:Y:S05]  /*1560*/  BRA.U !UP5, `(.L_x_20) ;  /* 0x000000010d0c7547 */ /* 0x000fea000b800000 */
[----:B------:R-:W-:Y:S01]  /*1570*/  UCGABAR_WAIT ;  /* 0x0000000000007dc7 */ /* 0x000fe20008000000 */
[----:B------:R-:W-:Y:S01]  /*1580*/  CCTL.IVALL ;  /* 0x00000000ff00798f */ /* 0x000fe20002000000 */
[----:B------:R-:W-:Y:S05]  /*1590*/  BRA `(.L_x_21) ;  /* 0x0000000000047947 */ /* 0x000fea0003800000 */
.L_x_20:
[----:B------:R-:W-:Y:S06]  /*15a0*/  BAR.SYNC.DEFER_BLOCKING 0x0 ;  /* 0x0000000000007b1d */ /* 0x000fec0000010000 */
.L_x_21:
[----:B------:R-:W-:Y:S05]  /*15b0*/  BRA.U UP0, `(.L_x_22) ;  /* 0x0000001100ac7547 */ /* 0x000fea000b800000 */
[----:B------:R-:W1:Y:S01]  /*15c0*/  LDCU UR6, c[0x0][0x38c] ;  /* 0x00007180ff0677ac */ /* 0x000e620008000800 */
[----:B------:R-:W-:Y:S01]  /*15d0*/  PLOP3.LUT P1, PT, PT, PT, UP3, 0x80, 0x8 ;  /* 0x000000000008781c */ /* 0x000fe20003f2f038 */
[----:B------:R-:W-:Y:S01]  /*15e0*/  IMAD.MOV.U32 R12, RZ, RZ, 0x1 ;  /* 0x00000001ff0c7424 */ /* 0x000fe200078e00ff */
[----:B------:R-:W-:Y:S01]  /*15f0*/  ISETP.EQ.OR P2, PT, R0, RZ, P3 ;  /* 0x000000ff0000720c */ /* 0x000fe20001f42670 */
[----:B------:R-:W-:Y:S01]  /*1600*/  UMOV UR7, 0x400 ;  /* 0x0000040000077882 */ /* 0x000fe20000000000 */
[----:B------:R-:W-:Y:S01]  /*1610*/  UISETP.NE.AND UP1, UPT, UR22, URZ, UPT ;  /* 0x000000ff1600728c */ /* 0x000fe2000bf25270 */
[----:B------:R-:W-:Y:S01]  /*1620*/  PLOP3.LUT P1, PT, P1, PT, PT, 0x8, 0x80 ;  /* 0x000000000080781c */ /* 0x000fe20000f2e170 */
[----:B------:R-:W-:Y:S01]  /*1630*/  ULEA UR7, UR61, UR7, 0x18 ;  /* 0x000000073d077291 */ /* 0x000fe2000f8ec0ff */
[----:B------:R-:W-:Y:S01]  /*1640*/  CS2R R10, SRZ ;  /* 0x00000000000a7805 */ /* 0x000fe2000001ff00 */
[----:B------:R-:W-:Y:S01]  /*1650*/  IMAD.MOV.U32 R9, RZ, RZ, RZ ;  /* 0x000000ffff097224 */ /* 0x000fe200078e00ff */
[----:B------:R-:W2:Y:S01]  /*1660*/  LDCU UR41, c[0x0][0x370] ;  /* 0x00006e00ff2977ac */ /* 0x000ea20008000800 */
[----:B------:R-:W-:Y:S01]  /*1670*/  IMAD.MOV.U32 R8, RZ, RZ, 0x1 ;  /* 0x00000001ff087424 */ /* 0x000fe200078e00ff */
[----:B------:R-:W3:Y:S01]  /*1680*/  LDCU.64 UR26, c[0x0][0x348] ;  /* 0x00006900ff1a77ac */ /* 0x000ee20008000a00 */
[----:B-1----:R-:W-:-:S02]  /*1690*/  UIADD3 UR5, UPT, UPT, UR6, 0x3f, URZ ;  /* 0x0000003f06057890 */ /* 0x002fc4000fffe0ff */
[----:B------:R-:W-:Y:S02]  /*16a0*/  USHF.R.U32.HI UR47, URZ, 0x6, UR28 ;  /* 0x00000006ff2f7899 */ /* 0x000fe4000801161c */
[----:B------:R-:W-:Y:S02]  /*16b0*/  USHF.R.S32.HI UR4, URZ, 0x1f, UR5 ;  /* 0x0000001fff047899 */ /* 0x000fe40008011405 */
[----:B------:R-:W-:Y:S02]  /*16c0*/  UIADD3 UR48, UPT, UPT, UR6, 0x7e, URZ ;  /* 0x0000007e06307890 */ /* 0x000fe4000fffe0ff */
[----:B------:R-:W-:Y:S01]  /*16d0*/  ULEA.HI UR4, UR4, UR5, URZ, 0x6 ;  /* 0x0000000504047291 */ /* 0x000fe2000f8f30ff */
[----:B------:R-:W1:Y:S03]  /*16e0*/  LDCU UR39, c[0x0][0x374] ;  /* 0x00006e80ff2777ac */ /* 0x000e660008000800 */
[----:B------:R-:W-:-:S02]  /*16f0*/  USHF.R.S32.HI UR43, URZ, 0x6, UR4 ;  /* 0x00000006ff2b7899 */ /* 0x000fc40008011404 */
[----:B------:R-:W-:Y:S02]  /*1700*/  UIADD3 UR4, UPT, UPT, UR6, -0x1, URZ ;  /* 0xffffffff06047890 */ /* 0x000fe4000fffe0ff */
[----:B------:R-:W-:Y:S02]  /*1710*/  UISETP.LT.U32.AND UP0, UPT, UR43, 0x4, UPT ;  /* 0x000000042b00788c */ /* 0x000fe4000bf01070 */
[----:B------:R-:W-:Y:S02]  /*1720*/  UISETP.GE.U32.AND UP2, UPT, UR4, -0x7f, UPT ;  /* 0xffffff810400788c */ /* 0x000fe4000bf46070 */
[----:B------:R-:W-:Y:S02]  /*1730*/  USEL UR42, UR43, 0x4, UP0 ;  /* 0x000000042b2a7887 */ /* 0x000fe40008000000 */
[----:B------:R-:W-:Y:S02]  /*1740*/  USEL UR24, UR34, 0x2, UP1 ;  /* 0x0000000222187887 */ /* 0x000fe40008800000 */
[----:B------:R-:W-:-:S02]  /*1750*/  UIADD3 UR21, UPT, UPT, UR42, -0x1, URZ ;  /* 0xffffffff2a157890 */ /* 0x000fc4000fffe0ff */
[----:B------:R-:W-:Y:S02]  /*1760*/  UIADD3 UR29, UPT, UPT, UR7, 0x4400, UR28 ;  /* 0x00004400071d7890 */ /* 0x000fe4000fffe01c */
[----:B------:R-:W-:Y:S02]  /*1770*/  UIADD3 UR44, UPT, UPT, UR43, -UR42, URZ ;  /* 0x8000002a2b2c7290 */ /* 0x000fe4000fffe0ff */
[----:B------:R-:W-:Y:S01]  /*1780*/  @UP2 UIADD3 UR21, UPT, UPT, UR42, URZ, URZ ;  /* 0x000000ff2a152290 */ /* 0x000fe2000fffe0ff */
[----:B------:R-:W-:-:S03]  /*1790*/  UMOV UR5, URZ ;  /* 0x000000ff00057c82 */ /* 0x000fc60008000000 */
[----:B-123--:R-:W-:-:S12]  /*17a0*/  UIADD3 UR21, UPT, UPT, UR21, 0x1, URZ ;  /* 0x0000000115157890 */ /* 0x00efd8000fffe0ff */
.L_x_42:
[----:B------:R-:W-:-:S09]  /*17b0*/  UISETP.NE.AND UP0, UPT, UR61, URZ, UPT ;  /* 0x000000ff3d00728c */ /* 0x000fd2000bf05270 */
[----:B------:R-:W-:Y:S05]  /*17c0*/  BRA.U UP0, `(.L_x_23) ;  /* 0x0000000100287547 */ /* 0x000fea000b800000 */
[----:B------:R-:W-:Y:S02]  /*17d0*/  LEA R0, R9, UR7, 0x3 ;  /* 0x0000000709007c11 */ /* 0x000fe4000f8e18ff */
[----:B------:R-:W-:-:S04]  /*17e0*/  SHF.L.U32 R2, R8, 0x1f, RZ ;  /* 0x0000001f08027819 */ /* 0x000fc800000006ff */
[----:B------:R-:W1:Y:S02]  /*17f0*/  SYNCS.PHASECHK.TRANS64.TRYWAIT P0, [R0+URZ+0xd0], R2 ;  /* 0x0000d002000075a7 */ /* 0x000e6400080011ff */
[----:B-1----:R-:W-:Y:S05]  /*1800*/  @!P0 BRA `(.L_x_24) ;  /* 0x0000005400948947 */ /* 0x002fea0003800000 */
.L_x_102:
[----:B------:R-:W-:Y:S01]  /*1810*/  VIADD R9, R9, 0x1 ;  /* 0x0000000109097836 */ /* 0x000fe20000000000 */
[----:B------:R1:W-:Y:S04]  /*1820*/  SYNCS.ARRIVE.TRANS64.A1T0 RZ, [R0+URZ+0xc0], RZ ;  /* 0x0000c0ff00ff79a7 */ /* 0x0003e800081000ff */
[----:B------:R-:W-:-:S04]  /*1830*/  ISETP.NE.AND P0, PT, R9, 0x2, PT ;  /* 0x000000020900780c */ /* 0x000fc80003f05270 */
[----:B------:R-:W-:Y:S02]  /*1840*/  SEL R9, R9, RZ, P0 ;  /* 0x000000ff09097207 */ /* 0x000fe40000000000 */
[----:B-1----:R-:W-:-:S04]  /*1850*/  SEL R0, RZ, 0x1, P0 ;  /* 0x00000001ff007807 */ /* 0x002fc80000000000 */
[----:B------:R-:W-:-:S07]  /*1860*/  LOP3.LUT R8, R8, R0, RZ, 0x3c, !PT ;  /* 0x0000000008087212 */ /* 0x000fce00078e3cff */
.L_x_23:
[----:B------:R-:W-:Y:S01]  /*1870*/  ULEA UR4, UR5, UR7, 0x3 ;  /* 0x0000000705047291 */ /* 0x000fe2000f8e18ff */
[----:B------:R-:W-:Y:S01]  /*1880*/  SHF.L.U32 R0, R12, 0x1f, RZ ;  /* 0x0000001f0c007819 */ /* 0x000fe200000006ff */
[----:B------:R-:W-:Y:S02]  /*1890*/  UISETP.GE.U32.AND UP0, UPT, UR48, 0x7f, UPT ;  /* 0x0000007f3000788c */ /* 0x000fe4000bf06070 */
[----:B------:R-:W-:Y:S02]  /*18a0*/  USHF.L.U32 UR11, UR45, 0x6, URZ ;  /* 0x000000062d0b7899 */ /* 0x000fe400080006ff */
[----:B------:R-:W-:Y:S01]  /*18b0*/  ULEA UR35, UR46, UR47, 0x7 ;  /* 0x0000002f2e237291 */ /* 0x000fe2000f8e38ff */
[----:B------:R-:W-:Y:S02]  /*18c0*/  UMOV UR13, URZ ;  /* 0x000000ff000d7c82 */ /* 0x000fe40008000000 */
[----:B------:R1:W2:Y:S02]  /*18d0*/  SYNCS.PHASECHK.TRANS64.TRYWAIT P0, [UR4+0x20], R0 ;  /* 0x00002000ff0075a7 */ /* 0x0002a40008001104 */
[----:B------:R-:W-:Y:S07]  /*18e0*/  BRA.U !UP0, `(.L_x_25) ;  /* 0x0000000108bc7547 */ /* 0x000fee000b800000 */
[----:B------:R-:W-:Y:S01]  /*18f0*/  UMOV UR6, URZ ;  /* 0x000000ff00067c82 */ /* 0x000fe20008000000 */
[----:B------:R-:W-:-:S05]  /*1900*/  UMOV UR4, UR5 ;  /* 0x0000000500047c82 */ /* 0x000fca0008000000 */
.L_x_31:
[----:B------:R-:W-:Y:S01]  /*1910*/  ULEA UR33, UR4, UR7, 0x3 ;  /* 0x0000000704217291 */ /* 0x000fe2000f8e18ff */
[----:B--2---:R-:W-:Y:S01]  /*1920*/  @!P3 MOV R2, 0x3000 ;  /* 0x000030000002b802 */ /* 0x004fe20000000f00 */
[----:B--2-4-:R-:W-:Y:S10]  /*1930*/  @P0 BRA `(.L_x_26) ;  /* 0x00000000000c0947 */ /* 0x014ff40003800000 */
[----:B------:R-:W-:-:S04]  /*1940*/  SHF.L.U32 R3, R12, 0x1f, RZ ;  /* 0x0000001f0c037819 */ /* 0x000fc800000006ff */
[----:B------:R-:W2:Y:S02]  /*1950*/  SYNCS.PHASECHK.TRANS64.TRYWAIT P0, [UR33+0x20], R3 ;  /* 0x00002003ff0075a7 */ /* 0x000ea40008001121 */
[----:B--2---:R-:W-:Y:S05]  /*1960*/  @!P0 BRA `(.L_x_27) ;  /* 0x0000005400508947 */ /* 0x004fea0003800000 */
.L_x_26:
[----:B------:R2:W-:Y:S01]  /*1970*/  @!P3 SYNCS.ARRIVE.TRANS64 RZ, [UR33], R2 ;  /* 0x00000002ffffb9a7 */ /* 0x0005e20008000021 */
[----:B------:R-:W-:-:S04]  /*1980*/  ULOP3.LUT UR5, UR24, 0x2, URZ, 0xfc, !UPT ;  /* 0x0000000218057892 */ /* 0x000fc8000f8efcff */
[----:B------:R-:W-:-:S09]  /*1990*/  UISETP.NE.AND UP0, UPT, UR5, 0x2, UPT ;  /* 0x000000020500788c */ /* 0x000fd2000bf05270 */
[----:B------:R-:W-:Y:S05]  /*19a0*/  BRA.U UP0, `(.L_x_28) ;  /* 0x0000000100047547 */ /* 0x000fea000b800000 */
[----:B------:R-:W-:Y:S05]  /*19b0*/  BPT.TRAP 0x1 ;  /* 0x000000040000795c */ /* 0x000fea0000300000 */
.L_x_28:
[----:B------:R-:W-:Y:S04]  /*19c0*/  BSSY.RECONVERGENT B0, `(.L_x_29) ;  /* 0x0000003000007945 */ /* 0x000fe80003800200 */
[----:B------:R-:W-:Y:S05]  /*19d0*/  @P2 BRA `(.L_x_30) ;  /* 0x0000000000042947 */ /* 0x000fea0003800000 */
[----:B------:R-:W-:Y:S05]  /*19e0*/  BPT.TRAP 0x1 ;  /* 0x000000040000795c */ /* 0x000fea0000300000 */
.L_x_30:
[----:B------:R-:W-:Y:S05]  /*19f0*/  BSYNC.RECONVERGENT B0 ;  /* 0x0000000000007941 */ /* 0x000fea0003800200 */
.L_x_29:
[----:B------:R-:W-:Y:S02]  /*1a00*/  UIADD3 UR5, UPT, UPT, UR4, 0x1, URZ ;  /* 0x0000000104057890 */ /* 0x000fe4000fffe0ff */
[----:B------:R-:W-:Y:S02]  /*1a10*/  ULEA UR32, UR4, UR28, 0xd ;  /* 0x0000001c04207291 */ /* 0x000fe4000f8e68ff */
[----:B------:R-:W-:Y:S02]  /*1a20*/  UISETP.NE.AND UP0, UPT, UR5, 0x4, UPT ;  /* 0x000000040500788c */ /* 0x000fe4000bf05270 */
[----:B------:R-:W-:Y:S02]  /*1a30*/  UIADD3 UR16, UP1, UPT, UR26, 0x80, URZ ;  /* 0x000000801a107890 */ /* 0x000fe4000ff3e0ff */
[----:B------:R-:W-:Y:S02]  /*1a40*/  USEL UR9, URZ, 0x1, UP0 ;  /* 0x00000001ff097887 */ /* 0x000fe40008000000 */
[----:B------:R-:W-:-:S02]  /*1a50*/  USEL UR5, UR5, URZ, UP0 ;  /* 0x000000ff05057287 */ /* 0x000fc40008000000 */
[----:B------:R-:W-:Y:S02]  /*1a60*/  UIADD3 UR14, UP0, UPT, UR26, 0x180, URZ ;  /* 0x000001801a0e7890 */ /* 0x000fe4000ff1e0ff */
[----:B------:R-:W-:Y:S01]  /*1a70*/  ULEA UR8, UR5, UR7, 0x3 ;  /* 0x0000000705087291 */ /* 0x000fe2000f8e18ff */
[----:B------:R-:W-:Y:S01]  /*1a80*/  LOP3.LUT R12, R12, UR9, RZ, 0x3c, !PT ;  /* 0x000000090c0c7c12 */ /* 0x000fe2000f8e3cff */
[----:B------:R-:W-:Y:S02]  /*1a90*/  USHF.L.U32 UR34, UR6, 0x6, URZ ;  /* 0x0000000606227899 */ /* 0x000fe400080006ff */
[----:B------:R-:W-:Y:S01]  /*1aa0*/  UIADD3.X UR17, UPT, UPT, URZ, UR27, URZ, UP1, !UPT ;  /* 0x0000001bff117290 */ /* 0x000fe20008ffe4ff */
[----:B-1----:R-:W-:Y:S01]  /*1ab0*/  SHF.L.U32 R0, R12, 0x1f, RZ ;  /* 0x0000001f0c007819 */ /* 0x002fe200000006ff */
[----:B------:R-:W-:Y:S02]  /*1ac0*/  UIADD3 UR32, UPT, UPT, UR7, 0x4400, UR32 ;  /* 0x0000440007207890 */ /* 0x000fe4000fffe020 */
[----:B------:R-:W-:Y:S01]  /*1ad0*/  UIADD3.X UR15, UPT, UPT, URZ, UR27, URZ, UP0, !UPT ;  /* 0x0000001bff0f7290 */ /* 0x000fe200087fe4ff */
[----:B------:R3:W4:Y:S01]  /*1ae0*/  SYNCS.PHASECHK.TRANS64.TRYWAIT P0, [UR8+0x20], R0 ;  /* 0x00002000ff0075a7 */ /* 0x0007220008001108 */
[----:B------:R-:W-:Y:S01]  /*1af0*/  ULEA UR8, UR4, UR7, 0xc ;  /* 0x0000000704087291 */ /* 0x000fe2000f8e60ff */
[----:B------:R-:W-:Y:S01]  /*1b00*/  UMOV UR13, 0x30000 ;  /* 0x00030000000d7882 */ /* 0x000fe20000000000 */
[----:B------:R-:W-:-:S02]  /*1b10*/  UMOV UR18, 0x0 ;  /* 0x0000000000127882 */ /* 0x000fc40000000000 */
[----:B------:R-:W-:Y:S01]  /*1b20*/  UIADD3 UR8, UPT, UPT, UR8, 0xc400, URZ ;  /* 0x0000c40008087890 */ /* 0x000fe2000fffe0ff */
[----:B------:R-:W-:Y:S01]  /*1b30*/  UMOV UR19, 0x10000000 ;  /* 0x1000000000137882 */ /* 0x000fe20000000000 */
[----:B------:R-:W-:Y:S01]  /*1b40*/  UMOV UR12, UR36 ;  /* 0x00000024000c7c82 */ /* 0x000fe20008000000 */
[----:B------:R-:W-:Y:S01]  /*1b50*/  UMOV UR9, UR33 ;  /* 0x0000002100097c82 */ /* 0x000fe20008000000 */
[----:B------:R-:W-:Y:S01]  /*1b60*/  UMOV UR10, UR34 ;  /* 0x00000022000a7c82 */ /* 0x000fe20008000000 */
[----:B------:R1:W-:Y:S01]  /*1b70*/  UTMALDG.3D.MULTICAST [UR32], [UR16], UR13, desc[UR18] ;  /* 0x00001220100073b4 */ /* 0x0003e2000801180d */
[----:B------:R-:W-:Y:S01]  /*1b80*/  UIADD3 UR6, UPT, UPT, UR6, 0x1, URZ ;  /* 0x0000000106067890 */ /* 0x000fe2000fffe0ff */
[----:B------:R-:W-:-:S03]  /*1b90*/  UMOV UR4, UR5 ;  /* 0x0000000500047c82 */ /* 0x000fc60008000000 */
[----:B------:R-:W-:Y:S01]  /*1ba0*/  UISETP.NE.AND UP0, UPT, UR6, UR21, UPT ;  /* 0x000000150600728c */ /* 0x000fe2000bf05270 */
[----:B------:R3:W-:Y:S01]  /*1bb0*/  UTMALDG.3D [UR8], [UR14], desc[UR18] ;  /* 0x000012080e0075b4 */ /* 0x0007e20008011000 */
[----:B-1----:R-:W-:-:S07]  /*1bc0*/  UMOV UR13, UR21 ;  /* 0x00000015000d7c82 */ /* 0x002fce0008000000 */
[----:B---3--:R-:W-:Y:S05]  /*1bd0*/  BRA.U UP0, `(.L_x_31) ;  /* 0xfffffffd004c7547 */ /* 0x008fea000b83ffff */
.L_x_25:
[----:B------:R-:W-:Y:S01]  /*1be0*/  ULEA UR4, UR5, UR7, 0x3 ;  /* 0x0000000705047291 */ /* 0x000fe2000f8e18ff */
[----:B-1----:R-:W-:Y:S01]  /*1bf0*/  SHF.L.U32 R0, R12, 0x1f, RZ ;  /* 0x0000001f0c007819 */ /* 0x002fe200000006ff */
[----:B------:R-:W-:Y:S01]  /*1c00*/  @!P1 SYNCS.ARRIVE.TRANS64.A1T0 RZ, [UR7+0x58], RZ ;  /* 0x000058ffffff99a7 */ /* 0x000fe20008100007 */
[----:B------:R-:W-:-:S06]  /*1c10*/  UISETP.GT.AND UP0, UPT, UR43, UR42, UPT ;  /* 0x0000002a2b00728c */ /* 0x000fcc000bf04270 */
[----:B--2-4-:R1:W2:Y:S03]  /*1c20*/  SYNCS.PHASECHK.TRANS64.TRYWAIT P0, [UR4+0x20], R0 ;  /* 0x00002000ff0075a7 */ /* 0x0142a60008001104 */
[----:B------:R-:W-:Y:S05]  /*1c30*/  BRA.U !UP0, `(.L_x_32) ;  /* 0x0000000108bc7547 */ /* 0x000fea000b800000 */
[----:B------:R-:W-:Y:S01]  /*1c40*/  UIADD3 UR25, UPT, UPT, UR44, UR13, URZ ;  /* 0x0000000d2c197290 */ /* 0x000fe2000fffe0ff */
[----:B------:R-:W-:-:S11]  /*1c50*/  UMOV UR4, UR5 ;  /* 0x0000000500047c82 */ /* 0x000fd60008000000 */
.L_x_38:
[----:B------:R-:W-:Y:S01]  /*1c60*/  ULEA UR17, UR4, UR7, 0x3 ;  /* 0x0000000704117291 */ /* 0x000fe2000f8e18ff */
[----:B--2---:R-:W-:Y:S01]  /*1c70*/  @!P3 MOV R2, 0x3000 ;  /* 0x000030000002b802 */ /* 0x004fe20000000f00 */
[----:B--2-4-:R-:W-:Y:S10]  /*1c80*/  @P0 BRA `(.L_x_33) ;  /* 0x00000000000c0947 */ /* 0x014ff40003800000 */
[----:B------:R-:W-:-:S04]  /*1c90*/  SHF.L.U32 R3, R12, 0x1f, RZ ;  /* 0x0000001f0c037819 */ /* 0x000fc800000006ff */
[----:B------:R-:W2:Y:S02]  /*1ca0*/  SYNCS.PHASECHK.TRANS64.TRYWAIT P0, [UR17+0x20], R3 ;  /* 0x00002003ff0075a7 */ /* 0x000ea40008001111 */
[----:B--2---:R-:W-:Y:S05]  /*1cb0*/  @!P0 BRA `(.L_x_34) ;  /* 0x0000005000948947 */ /* 0x004fea0003800000 */
.L_x_33:
[----:B------:R2:W-:Y:S01]  /*1cc0*/  @!P3 SYNCS.ARRIVE.TRANS64 RZ, [UR17], R2 ;  /* 0x00000002ffffb9a7 */ /* 0x0005e20008000011 */
[----:B------:R-:W-:-:S04]  /*1cd0*/  ULOP3.LUT UR5, UR24, 0x2, URZ, 0xfc, !UPT ;  /* 0x0000000218057892 */ /* 0x000fc8000f8efcff */
[----:B------:R-:W-:-:S09]  /*1ce0*/  UISETP.NE.AND UP0, UPT, UR5, 0x2, UPT ;  /* 0x000000020500788c */ /* 0x000fd2000bf05270 */
[----:B------:R-:W-:Y:S05]  /*1cf0*/  BRA.U UP0, `(.L_x_35) ;  /* 0x0000000100047547 */ /* 0x000fea000b800000 */
[----:B------:R-:W-:Y:S05]  /*1d00*/  BPT.TRAP 0x1 ;  /* 0x000000040000795c */ /* 0x000fea0000300000 */
.L_x_35:
[----:B------:R-:W-:Y:S04]  /*1d10*/  BSSY.RECONVERGENT B0, `(.L_x_36) ;  /* 0x0000003000007945 */ /* 0x000fe80003800200 */
[----:B------:R-:W-:Y:S05]  /*1d20*/  @P2 BRA `(.L_x_37) ;  /* 0x0000000000042947 */ /* 0x000fea0003800000 */
[----:B------:R-:W-:Y:S05]  /*1d30*/  BPT.TRAP 0x1 ;  /* 0x000000040000795c */ /* 0x000fea0000300000 */
.L_x_37:
[----:B------:R-:W-:Y:S05]  /*1d40*/  BSYNC.RECONVERGENT B0 ;  /* 0x0000000000007941 */ /* 0x000fea0003800200 */
.L_x_36:
[----:B------:R-:W-:Y:S02]  /*1d50*/  UIADD3 UR5, UPT, UPT, UR4, 0x1, URZ ;  /* 0x0000000104057890 */ /* 0x000fe4000fffe0ff */
[----:B------:R-:W-:Y:S02]  /*1d60*/  UIADD3 UR14, UP1, UPT, UR26, 0x80, URZ ;  /* 0x000000801a0e7890 */ /* 0x000fe4000ff3e0ff */
[----:B------:R-:W-:Y:S02]  /*1d70*/  UISETP.NE.AND UP0, UPT, UR5, 0x4, UPT ;  /* 0x000000040500788c */ /* 0x000fe4000bf05270 */
[----:B------:R-:W-:Y:S02]  /*1d80*/  USHF.L.U32 UR18, UR13, 0x6, URZ ;  /* 0x000000060d127899 */ /* 0x000fe400080006ff */
[----:B------:R-:W-:Y:S02]  /*1d90*/  USEL UR8, URZ, 0x1, UP0 ;  /* 0x00000001ff087887 */ /* 0x000fe40008000000 */
[----:B------:R-:W-:-:S02]  /*1da0*/  USEL UR5, UR5, URZ, UP0 ;  /* 0x000000ff05057287 */ /* 0x000fc40008000000 */
[----:B------:R-:W-:Y:S02]  /*1db0*/  UIADD3 UR22, UP0, UPT, UR26, 0x180, URZ ;  /* 0x000001801a167890 */ /* 0x000fe4000ff1e0ff */
[----:B------:R-:W-:Y:S01]  /*1dc0*/  LOP3.LUT R12, R12, UR8, RZ, 0x3c, !PT ;  /* 0x000000080c0c7c12 */ /* 0x000fe2000f8e3cff */
[----:B------:R-:W-:Y:S02]  /*1dd0*/  ULEA UR6, UR5, UR7, 0x3 ;  /* 0x0000000705067291 */ /* 0x000fe4000f8e18ff */
[----:B------:R-:W-:Y:S01]  /*1de0*/  ULEA UR8, UR4, UR7, 0xc ;  /* 0x0000000704087291 */ /* 0x000fe2000f8e60ff */
[----:B-1----:R-:W-:Y:S01]  /*1df0*/  SHF.L.U32 R0, R12, 0x1f, RZ ;  /* 0x0000001f0c007819 */ /* 0x002fe200000006ff */
[----:B------:R-:W-:Y:S02]  /*1e00*/  ULEA UR16, UR4, UR29, 0xd ;  /* 0x0000001d04107291 */ /* 0x000fe4000f8e68ff */
[----:B------:R-:W-:Y:S02]  /*1e10*/  UIADD3.X UR15, UPT, UPT, URZ, UR27, URZ, UP1, !UPT ;  /* 0x0000001bff0f7290 */ /* 0x000fe40008ffe4ff */
[----:B------:R-:W-:Y:S01]  /*1e20*/  UIADD3 UR8, UPT, UPT, UR8, 0xc400, URZ ;  /* 0x0000c40008087890 */ /* 0x000fe2000fffe0ff */
[----:B------:R3:W4:Y:S01]  /*1e30*/  SYNCS.PHASECHK.TRANS64.TRYWAIT P0, [UR6+0x20], R0 ;  /* 0x00002000ff0075a7 */ /* 0x0007220008001106 */
[----:B------:R-:W-:Y:S01]  /*1e40*/  UIADD3.X UR23, UPT, UPT, URZ, UR27, URZ, UP0, !UPT ;  /* 0x0000001bff177290 */ /* 0x000fe200087fe4ff */
[----:B------:R-:W-:Y:S01]  /*1e50*/  UMOV UR6, 0x30000 ;  /* 0x0003000000067882 */ /* 0x000fe20000000000 */
[----:B------:R-:W-:Y:S01]  /*1e60*/  UMOV UR30, 0x0 ;  /* 0x00000000001e7882 */ /* 0x000fe20000000000 */
[----:B------:R-:W-:Y:S01]  /*1e70*/  UMOV UR31, 0x10000000 ;  /* 0x10000000001f7882 */ /* 0x000fe20000000000 */
[----:B------:R-:W-:Y:S01]  /*1e80*/  UMOV UR19, UR35 ;  /* 0x0000002300137c82 */ /* 0x000fe20008000000 */
[----:B------:R-:W-:Y:S01]  /*1e90*/  UMOV UR20, UR36 ;  /* 0x0000002400147c82 */ /* 0x000fe20008000000 */
[----:B------:R-:W-:Y:S01]  /*1ea0*/  UMOV UR12, UR36 ;  /* 0x00000024000c7c82 */ /* 0x000fe20008000000 */
[----:B------:R-:W-:Y:S01]  /*1eb0*/  UMOV UR9, UR17 ;  /* 0x0000001100097c82 */ /* 0x000fe20008000000 */
[----:B------:R-:W-:Y:S01]  /*1ec0*/  UMOV UR10, UR18 ;  /* 0x00000012000a7c82 */ /* 0x000fe20008000000 */
[----:B------:R3:W-:Y:S01]  /*1ed0*/  UTMALDG.3D.MULTICAST [UR16], [UR14], UR6, desc[UR30] ;  /* 0x00001e100e0073b4 */ /* 0x0007e20008011806 */
[----:B------:R-:W-:Y:S01]  /*1ee0*/  UIADD3 UR13, UPT, UPT, UR13, 0x1, URZ ;  /* 0x000000010d0d7890 */ /* 0x000fe2000fffe0ff */
[----:B------:R-:W-:-:S03]  /*1ef0*/  UMOV UR4, UR5 ;  /* 0x0000000500047c82 */ /* 0x000fc60008000000 */
[----:B------:R-:W-:Y:S01]  /*1f00*/  UISETP.NE.AND UP0, UPT, UR13, UR25, UPT ;  /* 0x000000190d00728c */ /* 0x000fe2000bf05270 */
[----:B------:R3:W-:Y:S08]  /*1f10*/  UTMALDG.3D [UR8], [UR22], desc[UR30] ;  /* 0x00001e08160075b4 */ /* 0x0007f00008011000 */
[----:B---3--:R-:W-:Y:S05]  /*1f20*/  BRA.U UP0, `(.L_x_38) ;  /* 0xfffffffd004c7547 */ /* 0x008fea000b83ffff */
.L_x_32:
[C---:B------:R-:W-:Y:S01]  /*1f30*/  LEA R3, R11.reuse, UR7, 0x3 ;  /* 0x000000070b037c11 */ /* 0x040fe2000f8e18ff */
[----:B------:R-:W-:Y:S01]  /*1f40*/  NOP ;  /* 0x0000000000007918 */ /* 0x000fe20000000000 */
[----:B-1----:R-:W-:Y:S02]  /*1f50*/  SHF.L.U32 R0, R10, 0x1f, RZ ;  /* 0x0000001f0a007819 */ /* 0x002fe400000006ff */
[----:B------:R-:W-:Y:S02]  /*1f60*/  LEA R4, R11, UR7, 0x4 ;  /* 0x000000070b047c11 */ /* 0x000fe4000f8e20ff */
[----:B--2-4-:R-:W1:Y:S02]  /*1f70*/  SYNCS.PHASECHK.TRANS64.TRYWAIT P0, [R3+URZ+0x60], R0 ;  /* 0x00006000030075a7 */ /* 0x014e6400080011ff */
[----:B-1----:R-:W-:Y:S05]  /*1f80*/  @!P0 BRA `(.L_x_39) ;  /* 0x0000004c00f88947 */ /* 0x002fea0003800000 */
.L_x_105:
[----:B------:R-:W2:Y:S01]  /*1f90*/  LDS.128 R4, [R4+0xf0] ;  /* 0x0000f00004047984 */ /* 0x000ea20000000c00 */
[----:B------:R-:W-:Y:S01]  /*1fa0*/  UISETP.GE.AND UP0, UPT, UR40, 0x1, UPT ;  /* 0x000000012800788c */ /* 0x000fe2000bf06270 */
[----:B------:R-:W-:Y:S01]  /*1fb0*/  @!PT LDS RZ, [RZ] ;  /* 0x00000000fffff984 */ /* 0x000fe20000000800 */
[----:B------:R-:W-:Y:S01]  /*1fc0*/  @!PT LDS RZ, [RZ] ;  /* 0x00000000fffff984 */ /* 0x000fe20000000800 */
[----:B------:R-:W-:Y:S01]  /*1fd0*/  @!PT LDS RZ, [RZ] ;  /* 0x00000000fffff984 */ /* 0x000fe20000000800 */
[----:B------:R-:W-:Y:S01]  /*1fe0*/  @!PT LDS RZ, [RZ] ;  /* 0x00000000fffff984 */ /* 0x000fe20000000800 */
[----:B------:R3:W-:Y:S06]  /*1ff0*/  MEMBAR.ALL.CTA ;  /* 0x0000000000007992 */ /* 0x0007ec0000008000 */
[----:B---3--:R-:W3:Y:S01]  /*2000*/  FENCE.VIEW.ASYNC.S ;  /* 0x00000000000073c6 */ /* 0x008ee20000000000 */
[----:B--2---:R-:W-:-:S13]  /*2010*/  LOP3.LUT P0, RZ, R6, 0x1, RZ, 0xc0, !PT ;  /* 0x0000000106ff7812 */ /* 0x004fda000780c0ff */
[----:B---3--:R-:W-:Y:S01]  /*2020*/  VOTEU.ANY UP1, P0 ;  /* 0x0000000000ff7886 */ /* 0x008fe20000020100 */
[----:B------:R-:W-:-:S13]  /*2030*/  PLOP3.LUT P0, PT, PT, PT, UP1, 0x80, 0x8 ;  /* 0x000000000008781c */ /* 0x000fda0003f0f018 */
[----:B-1----:R-:W-:Y:S02]  /*2040*/  @P0 LOP3.LUT R0, R5, 0xffff, RZ, 0xc0, !PT ;  /* 0x0000ffff05000812 */ /* 0x002fe400078ec0ff */
[----:B------:R-:W-:Y:S02]  /*2050*/  @P0 MOV R2, R4 ;  /* 0x0000000400020202 */ /* 0x000fe40000000f00 */
[----:B------:R-:W-:Y:S01]  /*2060*/  @P0 R2UR UR6, R0 ;  /* 0x00000000000602ca */ /* 0x000fe200000e0000 */
[----:B------:R-:W-:Y:S01]  /*2070*/  VIADD R0, R3, 0x70 ;  /* 0x0000007003007836 */ /* 0x000fe20000000000 */
[----:B------:R-:W-:Y:S02]  /*2080*/  @P0 SHF.R.U32.HI R4, RZ, 0x10, R5 ;  /* 0x00000010ff040819 */ /* 0x000fe40000011605 */
[----:B------:R-:W-:Y:S02]  /*2090*/  @P0 R2UR UR8, R2 ;  /* 0x00000000020802ca */ /* 0x000fe400000e0000 */
[----:B------:R-:W-:-:S02]  /*20a0*/  PRMT R0, RZ, 0x654, R0 ;  /* 0x00000654ff007816 */ /* 0x000fc40000000000 */
[----:B------:R-:W-:Y:S02]  /*20b0*/  @P0 R2UR UR4, R4 ;  /* 0x00000000040402ca */ /* 0x000fe400000e0000 */
[----:B------:R1:W-:Y:S03]  /*20c0*/  SYNCS.ARRIVE.TRANS64.RED.A1T0 RZ, [R0+URZ], RZ ;  /* 0x000000ff00ff79a7 */ /* 0x0003e600081004ff */
[----:B------:R-:W-:-:S04]  /*20d0*/  @UP1 UMOV UR37, UR6 ;  /* 0x0000000600251c82 */ /* 0x000fc80008000000 */
[----:B------:R-:W-:-:S04]  /*20e0*/  @UP1 UMOV UR38, UR8 ;  /* 0x0000000800261c82 */ /* 0x000fc80008000000 */
[----:B------:R-:W-:Y:S01]  /*20f0*/  @UP1 UMOV UR36, UR4 ;  /* 0x0000000400241c82 */ /* 0x000fe20008000000 */
[----:B------:R-:W-:Y:S05]  /*2100*/  BRA.U !UP0, `(.L_x_40) ;  /* 0x0000000108d47547 */ /* 0x000fea000b800000 */
[----:B------:R-:W2:Y:S01]  /*2110*/  LDCU.128 UR12, c[0x0][0xb10] ;  /* 0x00016200ff0c77ac */ /* 0x000ea20008000c00 */
[----:B------:R-:W3:Y:S01]  /*2120*/  LDCU UR25, c[0x0][0xb20] ;  /* 0x00016400ff1977ac */ /* 0x000ee20008000800 */
[----:B------:R-:W4:Y:S01]  /*2130*/  LDCU UR20, c[0x0][0xb0c] ;  /* 0x00016180ff1477ac */ /* 0x000f220008000800 */
[----:B------:R-:W1:Y:S01]  /*2140*/  LDCU.64 UR10, c[0x0][0xb28] ;  /* 0x00016500ff0a77ac */ /* 0x000e620008000a00 */
[----:B------:R-:W-:Y:S02]  /*2150*/  UISETP.NE.AND UP3, UPT, UR40, 0x1, UPT ;  /* 0x000000012800788c */ /* 0x000fe4000bf65270 */
[----:B--2---:R-:W-:Y:S02]  /*2160*/  UIMAD.WIDE.U32 UR16, UR39, UR15, URZ ;  /* 0x0000000f271072a5 */ /* 0x004fe4000f8e00ff */
[----:B------:R-:W-:Y:S02]  /*2170*/  UIMAD.WIDE.U32 UR8, UR41, UR12, URZ ;  /* 0x0000000c290872a5 */ /* 0x000fe4000f8e00ff */
[----:B------:R-:W-:-:S02]  /*2180*/  UISETP.NE.AND UP0, UPT, UR14, 0x1, UPT ;  /* 0x000000010e00788c */ /* 0x000fc4000bf05270 */
[----:B------:R-:W-:Y:S01]  /*2190*/  UIMAD.WIDE.U32 UR22, UR37, UR15, URZ ;  /* 0x0000000f251672a5 */ /* 0x000fe2000f8e00ff */
[----:B------:R-:W-:Y:S02]  /*21a0*/  UMOV UR16, UR17 ;  /* 0x0000001100107c82 */ /* 0x000fe40008000000 */
[----:B------:R-:W-:Y:S01]  /*21b0*/  UMOV UR8, UR9 ;  /* 0x0000000900087c82 */ /* 0x000fe20008000000 */
[----:B---3--:R-:W-:Y:S02]  /*21c0*/  USHF.R.U32.HI UR16, URZ, UR25, UR16 ;  /* 0x00000019ff107299 */ /* 0x008fe40008011610 */
[----:B----4-:R-:W-:Y:S02]  /*21d0*/  UISETP.NE.AND UP2, UPT, UR20, 0x1, UPT ;  /* 0x000000011400788c */ /* 0x010fe4000bf45270 */
[----:B------:R-:W-:Y:S02]  /*21e0*/  USHF.R.U32.HI UR8, URZ, UR13, UR8 ;  /* 0x0000000dff087299 */ /* 0x000fe40008011608 */
[----:B------:R-:W-:-:S02]  /*21f0*/  USEL UR6, UR39, UR16, !UP0 ;  /* 0x0000001027067287 */ /* 0x000fc4000c000000 */
[----:B------:R-:W-:Y:S02]  /*2200*/  USEL UR8, UR41, UR8, !UP2 ;  /* 0x0000000829087287 */ /* 0x000fe4000d000000 */
[----:B-1----:R-:W-:Y:S01]  /*2210*/  UIMAD.WIDE.U32 UR16, UR6, UR10, URZ ;  /* 0x0000000a061072a5 */ /* 0x002fe2000f8e00ff */
[----:B------:R-:W-:Y:S01]  /*2220*/  UMOV UR4, UR23 ;  /* 0x0000001700047c82 */ /* 0x000fe20008000000 */
[----:B------:R-:W-:Y:S02]  /*2230*/  UIMAD.WIDE.U32 UR18, UR38, UR12, URZ ;  /* 0x0000000c261272a5 */ /* 0x000fe4000f8e00ff */
[----:B------:R-:W-:-:S03]  /*2240*/  UIMAD.WIDE.U32 UR22, UR8, UR10, URZ ;  /* 0x0000000a081672a5 */ /* 0x000fc6000f8e00ff */
[----:B------:R-:W-:Y:S01]  /*2250*/  UMOV UR16, UR17 ;  /* 0x0000001100107c82 */ /* 0x000fe20008000000 */
[----:B------:R-:W-:Y:S02]  /*2260*/  USHF.R.U32.HI UR4, URZ, UR25, UR4 ;  /* 0x00000019ff047299 */ /* 0x000fe40008011604 */
[----:B------:R-:W-:Y:S01]  /*2270*/  @UP3 USHF.R.U32.HI UR6, URZ, UR11, UR16 ;  /* 0x0000000bff063299 */ /* 0x000fe20008011610 */
[----:B------:R-:W-:Y:S01]  /*2280*/  UMOV UR18, UR19 ;  /* 0x0000001300127c82 */ /* 0x000fe20008000000 */
[----:B------:R-:W-:Y:S01]  /*2290*/  UMOV UR22, UR23 ;  /* 0x0000001700167c82 */ /* 0x000fe20008000000 */
[----:B------:R-:W-:Y:S02]  /*22a0*/  USHF.R.U32.HI UR13, URZ, UR13, UR18 ;  /* 0x0000000dff0d7299 */ /* 0x000fe40008011612 */
[----:B------:R-:W-:Y:S02]  /*22b0*/  USEL UR4, UR37, UR4, !UP0 ;  /* 0x0000000425047287 */ /* 0x000fe4000c000000 */
[----:B------:R-:W-:-:S02]  /*22c0*/  @UP3 USHF.R.U32.HI UR8, URZ, UR11, UR22 ;  /* 0x0000000bff083299 */ /* 0x000fc40008011616 */
[----:B------:R-:W-:Y:S02]  /*22d0*/  UIMAD UR9, UR40, UR6, URZ ;  /* 0x00000006280972a4 */ /* 0x000fe4000f8e02ff */
[----:B------:R-:W-:Y:S02]  /*22e0*/  USEL UR6, UR38, UR13, !UP2 ;  /* 0x0000000d26067287 */ /* 0x000fe4000d000000 */
[----:B------:R-:W-:Y:S02]  /*22f0*/  UIMAD UR12, UR40, UR8, URZ ;  /* 0x00000008280c72a4 */ /* 0x000fe4000f8e02ff */
[----:B------:R-:W-:Y:S02]  /*2300*/  UISETP.GE.AND UP0, UPT, UR4, UR9, UPT ;  /* 0x000000090400728c */ /* 0x000fe4000bf06270 */
[----:B------:R-:W-:Y:S02]  /*2310*/  UIMAD.WIDE.U32 UR16, UR4, UR10, URZ ;  /* 0x0000000a041072a5 */ /* 0x000fe4000f8e00ff */
[----:B------:R-:W-:-:S02]  /*2320*/  UISETP.GE.OR UP0, UPT, UR6, UR12, UP0 ;  /* 0x0000000c0600728c */ /* 0x000fc40008706670 */
        /* <DEDUP_REMOVED lines=19> */
.L_x_40:
[----:B------:R-:W2:Y:S02]  /*2460*/  LDCU UR4, c[0x0][0xb30] ;  /* 0x00016600ff0477ac */ /* 0x000ea40008000800 */
[----:B--2---:R-:W-:-:S09]  /*2470*/  UISETP.NE.AND UP0, UPT, UR4, 0x1, UPT ;  /* 0x000000010400788c */ /* 0x004fd2000bf05270 */
[----:B------:R-:W-:Y:S05]  /*2480*/  BRA.U UP0, `(.L_x_41) ;  /* 0x0000000100447547 */ /* 0x000fea000b800000 */
[----:B------:R-:W2:Y:S01]  /*2490*/  LDCU.128 UR12, c[0x0][0xb10] ;  /* 0x00016200ff0c77ac */ /* 0x000ea20008000c00 */
[----:B------:R-:W3:Y:S01]  /*24a0*/  LDCU UR16, c[0x0][0xb0c] ;  /* 0x00016180ff1077ac */ /* 0x000ee20008000800 */
[----:B------:R-:W4:Y:S01]  /*24b0*/  LDCU UR17, c[0x0][0xb20] ;  /* 0x00016400ff1177ac */ /* 0x000f220008000800 */
[----:B--2---:R-:W-:Y:S02]  /*24c0*/  UIMAD.WIDE.U32 UR10, UR38, UR12, URZ ;  /* 0x0000000c260a72a5 */ /* 0x004fe4000f8e00ff */
[----:B------:R-:W-:Y:S02]  /*24d0*/  UIMAD.WIDE.U32 UR8, UR37, UR15, URZ ;  /* 0x0000000f250872a5 */ /* 0x000fe4000f8e00ff */
[----:B---3--:R-:W-:Y:S02]  /*24e0*/  UISETP.NE.AND UP2, UPT, UR16, 0x1, UPT ;  /* 0x000000011000788c */ /* 0x008fe4000bf45270 */
[----:B------:R-:W-:Y:S01]  /*24f0*/  UISETP.NE.AND UP0, UPT, UR14, 0x1, UPT ;  /* 0x000000010e00788c */ /* 0x000fe2000bf05270 */
[----:B------:R-:W-:-:S02]  /*2500*/  UMOV UR6, UR11 ;  /* 0x0000000b00067c82 */ /* 0x000fc40008000000 */
[----:B------:R-:W-:Y:S01]  /*2510*/  UMOV UR4, UR9 ;  /* 0x0000000900047c82 */ /* 0x000fe20008000000 */
[----:B------:R-:W-:Y:S02]  /*2520*/  USHF.R.U32.HI UR6, URZ, UR13, UR6 ;  /* 0x0000000dff067299 */ /* 0x000fe40008011606 */
[----:B----4-:R-:W-:Y:S02]  /*2530*/  USHF.R.U32.HI UR4, URZ, UR17, UR4 ;  /* 0x00000011ff047299 */ /* 0x010fe40008011604 */
[----:B------:R-:W-:Y:S02]  /*2540*/  USEL UR6, UR38, UR6, !UP2 ;  /* 0x0000000626067287 */ /* 0x000fe4000d000000 */
[----:B------:R-:W-:-:S04]  /*2550*/  USEL UR4, UR37, UR4, !UP0 ;  /* 0x0000000425047287 */ /* 0x000fc8000c000000 */
[----:B------:R-:W-:Y:S02]  /*2560*/  UIADD3 UR8, UPT, UPT, UR6, -UR4, URZ ;  /* 0x8000000406087290 */ /* 0x000fe4000fffe0ff */
[----:B------:R-:W-:Y:S02]  /*2570*/  UIADD3 UR4, UPT, UPT, -UR6, UR4, URZ ;  /* 0x0000000406047290 */ /* 0x000fe4000fffe1ff */
[----:B------:R-:W-:Y:S02]  /*2580*/  UIMAD UR37, UR8, UR14, UR37 ;  /* 0x0000000e082572a4 */ /* 0x000fe4000f8e0225 */
[----:B------:R-:W-:-:S12]  /*2590*/  UIMAD UR38, UR4, UR16, UR38 ;  /* 0x00000010042672a4 */ /* 0x000fd8000f8e0226 */
.L_x_41:
[----:B------:R-:W-:Y:S01]  /*25a0*/  VIADD R11, R11, 0x1 ;  /* 0x000000010b0b7836 */ /* 0x000fe20000000000 */
[----:B------:R-:W-:Y:S01]  /*25b0*/  PLOP3.LUT P1, PT, PT, PT, PT, 0x80, 0x8 ;  /* 0x000000000008781c */ /* 0x000fe20003f2f070 */
[----:B------:R-:W-:Y:S02]  /*25c0*/  UIADD3 UR46, UPT, UPT, UR38, UR58, URZ ;  /* 0x0000003a262e7290 */ /* 0x000fe4000fffe0ff */
[----:B------:R-:W-:Y:S01]  /*25d0*/  UIADD3 UR45, UPT, UPT, UR37, UR55, URZ ;  /* 0x00000037252d7290 */ /* 0x000fe2000fffe0ff */
[----:B------:R-:W-:-:S04]  /*25e0*/  ISETP.NE.AND P0, PT, R11, 0x2, PT ;  /* 0x000000020b00780c */ /* 0x000fc80003f05270 */
[----:B-1----:R-:W-:Y:S02]  /*25f0*/  SEL R0, RZ, 0x1, P0 ;  /* 0x00000001ff007807 */ /* 0x002fe40000000000 */
[----:B------:R-:W-:Y:S02]  /*2600*/  SEL R11, R11, RZ, P0 ;  /* 0x000000ff0b0b7207 */ /* 0x000fe40000000000 */
[----:B------:R-:W-:Y:S01]  /*2610*/  LOP3.LUT R10, R10, R0, RZ, 0x3c, !PT ;  /* 0x000000000a0a7212 */ /* 0x000fe200078e3cff */
[----:B------:R-:W-:Y:S06]  /*2620*/  BRA.U UP1, `(.L_x_42) ;  /* 0xfffffff101607547 */ /* 0x000fec000b83ffff */
[----:B------:R-:W-:Y:S01]  /*2630*/  UIADD3 UR7, UPT, UPT, UR7, 0x20, URZ ;  /* 0x0000002007077890 */ /* 0x000fe2000fffe0ff */
[----:B------:R-:W-:-:S03]  /*2640*/  SHF.L.U32 R2, R12, 0x1f, RZ ;  /* 0x0000001f0c027819 */ /* 0x000fc600000006ff */
[----:B------:R-:W-:-:S09]  /*2650*/  ULEA UR4, UR5, UR7, 0x3 ;  /* 0x0000000705047291 */ /* 0x000fd2000f8e18ff */
[----:B------:R-:W1:Y:S02]  /*2660*/  SYNCS.PHASECHK.TRANS64.TRYWAIT P0, [UR4], R2 ;  /* 0x00000002ff0075a7 */ /* 0x000e640008001104 */
[----:B-1----:R-:W-:Y:S05]  /*2670*/  @!P0 BRA `(.L_x_43) ;  /* 0x0000004800508947 */ /* 0x002fea0003800000 */
.L_x_107:
[----:B------:R-:W-:-:S04]  /*2680*/  UIADD3 UR4, UPT, UPT, UR5, 0x1, URZ ;  /* 0x0000000105047890 */ /* 0x000fc8000fffe0ff */
[----:B------:R-:W-:-:S04]  /*2690*/  UISETP.NE.AND UP0, UPT, UR4, 0x4, UPT ;  /* 0x000000040400788c */ /* 0x000fc8000bf05270 */
[----:B------:R-:W-:Y:S02]  /*26a0*/  USEL UR6, URZ, 0x1, UP0 ;  /* 0x00000001ff067887 */ /* 0x000fe40008000000 */
[----:B------:R-:W-:-:S04]  /*26b0*/  USEL UR4, UR4, URZ, UP0 ;  /* 0x000000ff04047287 */ /* 0x000fc80008000000 */
[----:B------:R-:W-:Y:S01]  /*26c0*/  ULEA UR5, UR4, UR7, 0x3 ;  /* 0x0000000704057291 */ /* 0x000fe2000f8e18ff */
[----:B-1----:R-:W-:-:S04]  /*26d0*/  LOP3.LUT R2, R12, UR6, RZ, 0x3c, !PT ;  /* 0x000000060c027c12 */ /* 0x002fc8000f8e3cff */
[----:B------:R-:W-:-:S04]  /*26e0*/  SHF.L.U32 R3, R2, 0x1f, RZ ;  /* 0x0000001f02037819 */ /* 0x000fc800000006ff */
[----:B------:R-:W1:Y:S02]  /*26f0*/  SYNCS.PHASECHK.TRANS64.TRYWAIT P0, [UR5], R3 ;  /* 0x00000003ff0075a7 */ /* 0x000e640008001105 */
[----:B-1----:R-:W-:Y:S05]  /*2700*/  @!P0 BRA `(.L_x_44) ;  /* 0x0000004800448947 */ /* 0x002fea0003800000 */
.L_x_109:
[----:B------:R-:W-:-:S04]  /*2710*/  UIADD3 UR4, UPT, UPT, UR4, 0x1, URZ ;  /* 0x0000000104047890 */ /* 0x000fc8000fffe0ff */
[----:B------:R-:W-:-:S04]  /*2720*/  UISETP.NE.AND UP0, UPT, UR4, 0x4, UPT ;  /* 0x000000040400788c */ /* 0x000fc8000bf05270 */
[----:B------:R-:W-:Y:S02]  /*2730*/  USEL UR6, URZ, 0x1, UP0 ;  /* 0x00000001ff067887 */ /* 0x000fe40008000000 */
[----:B------:R-:W-:-:S04]  /*2740*/  USEL UR4, UR4, URZ, UP0 ;  /* 0x000000ff04047287 */ /* 0x000fc80008000000 */
[----:B------:R-:W-:Y:S01]  /*2750*/  ULEA UR5, UR4, UR7, 0x3 ;  /* 0x0000000704057291 */ /* 0x000fe2000f8e18ff */
[----:B------:R-:W-:-:S04]  /*2760*/  LOP3.LUT R2, R2, UR6, RZ, 0x3c, !PT ;  /* 0x0000000602027c12 */ /* 0x000fc8000f8e3cff */
[----:B-1----:R-:W-:-:S04]  /*2770*/  SHF.L.U32 R3, R2, 0x1f, RZ ;  /* 0x0000001f02037819 */ /* 0x002fc800000006ff */
[----:B------:R-:W1:Y:S02]  /*2780*/  SYNCS.PHASECHK.TRANS64.TRYWAIT P0, [UR5], R3 ;  /* 0x00000003ff0075a7 */ /* 0x000e640008001105 */
[----:B-1----:R-:W-:Y:S05]  /*2790*/  @!P0 BRA `(.L_x_45) ;  /* 0x0000004800388947 */ /* 0x002fea0003800000 */
.L_x_111:
[----:B------:R-:W-:-:S04]  /*27a0*/  UIADD3 UR4, UPT, UPT, UR4, 0x1, URZ ;  /* 0x0000000104047890 */ /* 0x000fc8000fffe0ff */
[----:B------:R-:W-:-:S04]  /*27b0*/  UISETP.NE.AND UP0, UPT, UR4, 0x4, UPT ;  /* 0x000000040400788c */ /* 0x000fc8000bf05270 */
[----:B------:R-:W-:Y:S02]  /*27c0*/  USEL UR5, URZ, 0x1, UP0 ;  /* 0x00000001ff057887 */ /* 0x000fe40008000000 */
[----:B------:R-:W-:-:S04]  /*27d0*/  USEL UR4, UR4, URZ, UP0 ;  /* 0x000000ff04047287 */ /* 0x000fc80008000000 */
[----:B------:R-:W-:Y:S01]  /*27e0*/  ULEA UR4, UR4, UR7, 0x3 ;  /* 0x0000000704047291 */ /* 0x000fe2000f8e18ff */
[----:B------:R-:W-:-:S04]  /*27f0*/  LOP3.LUT R2, R2, UR5, RZ, 0x3c, !PT ;  /* 0x0000000502027c12 */ /* 0x000fc8000f8e3cff */
[----:B------:R-:W-:Y:S01]  /*2800*/  SHF.L.U32 R2, R2, 0x1f, RZ ;  /* 0x0000001f02027819 */ /* 0x000fe200000006ff */
[----:B-1----:R-:W-:-:S07]  /*2810*/  IMAD.U32 R0, RZ, RZ, UR4 ;  /* 0x00000004ff007e24 */ /* 0x002fce000f8e00ff */
.L_x_46:
[----:B-1----:R1:W2:Y:S02]  /*2820*/  SYNCS.PHASECHK.TRANS64.TRYWAIT P0, [R0+URZ], R2 ;  /* 0x00000002000075a7 */ /* 0x0022a400080011ff */
[----:B--2---:R-:W-:Y:S05]  /*2830*/  @!P0 NANOSLEEP.SYNCS 0x989680 ;  /* 0x009896800000895d */ /* 0x004fea0003900000 */
[----:B------:R-:W2:Y:S02]  /*2840*/  @!P0 SYNCS.PHASECHK.TRANS64 P0, [R0+URZ], R2 ;  /* 0x00000002000085a7 */ /* 0x000ea400080010ff */
[----:B--2---:R-:W-:Y:S05]  /*2850*/  @P0 EXIT ;  /* 0x000000000000094d */ /* 0x004fea0003800000 */
[----:B------:R-:W-:Y:S05]  /*2860*/  BRA `(.L_x_46) ;  /* 0xfffffffc00ec7947 */ /* 0x000fea000383ffff */
.L_x_22:
[----:B------:R-:W-:-:S04]  /*2870*/  UISETP.NE.AND UP0, UPT, UR61, URZ, UPT ;  /* 0x000000ff3d00728c */ /* 0x000fc8000bf05270 */
[----:B------:R-:W-:-:S09]  /*2880*/  UISETP.NE.OR UP0, UPT, UR22, 0x1, UP0 ;  /* 0x000000011600788c */ /* 0x000fd20008705670 */
[----:B------:R-:W-:Y:S05]  /*2890*/  BRA.U UP0, `(.L_x_47) ;  /* 0x0000000500487547 */ /* 0x000fea000b800000 */
[----:B------:R-:W-:Y:S01]  /*28a0*/  ISETP.GE.U32.AND P2, PT, R0, 0x2, PT ;  /* 0x000000020000780c */ /* 0x000fe20003f46070 */
[----:B------:R-:W-:Y:S01]  /*28b0*/  IMAD.MOV.U32 R12, RZ, RZ, 0x1 ;  /* 0x00000001ff0c7424 */ /* 0x000fe200078e00ff */
[----:B------:R-:W-:Y:S02]  /*28c0*/  CS2R R10, SRZ ;  /* 0x00000000000a7805 */ /* 0x000fe4000001ff00 */
[----:B------:R-:W-:Y:S01]  /*28d0*/  CS2R R8, SRZ ;  /* 0x0000000000087805 */ /* 0x000fe2000001ff00 */
[----:B------:R-:W-:Y:S01]  /*28e0*/  UMOV UR4, 0x400 ;  /* 0x0000040000047882 */ /* 0x000fe20000000000 */
[----:B------:R-:W-:Y:S01]  /*28f0*/  UMOV UR5, URZ ;  /* 0x000000ff00057c82 */ /* 0x000fe20008000000 */
[----:B------:R-:W-:-:S12]  /*2900*/  ULEA UR6, UR61, UR4, 0x18 ;  /* 0x000000043d067291 */ /* 0x000fd8000f8ec0ff */
.L_x_51:
[----:B------:R-:W-:Y:S02]  /*2910*/  LEA R2, R8, UR6, 0x3 ;  /* 0x0000000608027c11 */ /* 0x000fe4000f8e18ff */
[----:B------:R-:W-:-:S03]  /*2920*/  SHF.L.U32 R4, R9, 0x1f, RZ ;  /* 0x0000001f09047819 */ /* 0x000fc600000006ff */
[----:B------:R-:W-:Y:S01]  /*2930*/  VIADD R5, R2, 0xd0 ;  /* 0x000000d002057836 */ /* 0x000fe20000000000 */
[----:B------:R-:W1:Y:S02]  /*2940*/  SYNCS.PHASECHK.TRANS64.TRYWAIT P0, [R2+URZ+0xc0], R4 ;  /* 0x0000c004020075a7 */ /* 0x000e6400080011ff */
[----:B-1----:R-:W-:Y:S05]  /*2950*/  @!P0 BRA `(.L_x_48) ;  /* 0x0000004400e08947 */ /* 0x002fea0003800000 */
.L_x_112:
[----:B------:R-:W-:Y:S01]  /*2960*/  ULEA UR4, UR5, UR6, 0x3 ;  /* 0x0000000605047291 */ /* 0x000fe2000f8e18ff */
[----:B-1----:R-:W-:Y:S01]  /*2970*/  PRMT R2, RZ, 0x654, R5 ;  /* 0x00000654ff027816 */ /* 0x002fe20000000005 */
[----:B------:R-:W-:Y:S01]  /*2980*/  @!P2 IMAD.MOV.U32 R4, RZ, RZ, 0x10 ;  /* 0x00000010ff04a424 */ /* 0x000fe200078e00ff */
[----:B------:R-:W-:Y:S01]  /*2990*/  SHF.L.U32 R5, R12, 0x1f, RZ ;  /* 0x0000001f0c057819 */ /* 0x000fe200000006ff */
[----:B------:R-:W-:Y:S01]  /*29a0*/  UIADD3 UR7, UPT, UPT, UR4, 0x60, URZ ;  /* 0x0000006004077890 */ /* 0x000fe2000fffe0ff */
[----:B------:R1:W-:Y:S05]  /*29b0*/  SYNCS.ARRIVE.TRANS64.RED.A1T0 RZ, [R2+URZ], RZ ;  /* 0x000000ff02ff79a7 */ /* 0x0003ea00081004ff */
[----:B------:R-:W-:Y:S01]  /*29c0*/  IMAD.U32 R6, RZ, RZ, UR7 ;  /* 0x00000007ff067e24 */ /* 0x000fe2000f8e00ff */
[----:B------:R-:W2:Y:S04]  /*29d0*/  SYNCS.PHASECHK.TRANS64.TRYWAIT P0, [UR4+0x70], R5 ;  /* 0x00007005ff0075a7 */ /* 0x000ea80008001104 */
[----:B------:R-:W-:Y:S01]  /*29e0*/  PRMT R6, R0, 0x654, R6 ;  /* 0x0000065400067816 */ /* 0x000fe20000000006 */
[----:B-12---:R-:W-:Y:S06]  /*29f0*/  @!P0 BRA `(.L_x_49) ;  /* 0x0000004400cc8947 */ /* 0x006fec0003800000 */
.L_x_114:
[----:B------:R-:W-:Y:S01]  /*2a00*/  ULEA UR8, UR5, UR6, 0x4 ;  /* 0x0000000605087291 */ /* 0x000fe2000f8e20ff */
[----:B------:R-:W-:Y:S01]  /*2a10*/  SEL R3, R6, R3, !P2 ;  /* 0x0000000306037207 */ /* 0x000fe20005000000 */
[----:B------:R-:W-:Y:S01]  /*2a20*/  UIADD3 UR9, UPT, UPT, UR4, 0x60, URZ ;  /* 0x0000006004097890 */ /* 0x000fe2000fffe0ff */
[----:B-1----:R-:W-:Y:S01]  /*2a30*/  LEA R2, R11, UR6, 0x3 ;  /* 0x000000060b027c11 */ /* 0x002fe2000f8e18ff */
[----:B------:R-:W-:Y:S01]  /*2a40*/  UIADD3 UR8, UPT, UPT, UR8, 0xf0, URZ ;  /* 0x000000f008087890 */ /* 0x000fe2000fffe0ff */
[----:B------:R1:W-:Y:S01]  /*2a50*/  @!P2 SYNCS.ARRIVE.TRANS64.RED RZ, [R3+URZ], R4 ;  /* 0x0000000403ffa9a7 */ /* 0x0003e200080004ff */
[----:B------:R-:W-:Y:S01]  /*2a60*/  UIADD3 UR4, UPT, UPT, UR5, 0x1, URZ ;  /* 0x0000000105047890 */ /* 0x000fe2000fffe0ff */
[----:B------:R-:W-:-:S03]  /*2a70*/  VIADD R8, R8, 0x1 ;  /* 0x0000000108087836 */ /* 0x000fc60000000000 */
[----:B------:R-:W-:Y:S02]  /*2a80*/  UISETP.NE.AND UP0, UPT, UR4, 0x2, UPT ;  /* 0x000000020400788c */ /* 0x000fe4000bf05270 */
[----:B------:R-:W-:Y:S01]  /*2a90*/  ISETP.NE.AND P0, PT, R8, 0x2, PT ;  /* 0x000000020800780c */ /* 0x000fe20003f05270 */
[----:B------:R-:W-:Y:S06]  /*2aa0*/  UGETNEXTWORKID.BROADCAST [UR8], [UR9] ;  /* 0x00000000080073ca */ /* 0x000fec0008000100 */
[----:B------:R-:W-:Y:S02]  /*2ab0*/  USEL UR7, URZ, 0x1, UP0 ;  /* 0x00000001ff077887 */ /* 0x000fe40008000000 */
[----:B------:R-:W-:-:S04]  /*2ac0*/  USEL UR5, UR4, URZ, UP0 ;  /* 0x000000ff04057287 */ /* 0x000fc80008000000 */
[----:B------:R-:W-:Y:S02]  /*2ad0*/  LOP3.LUT R12, R12, UR7, RZ, 0x3c, !PT ;  /* 0x000000070c0c7c12 */ /* 0x000fe4000f8e3cff */
[----:B-1----:R-:W-:-:S04]  /*2ae0*/  SHF.L.U32 R4, R10, 0x1f, RZ ;  /* 0x0000001f0a047819 */ /* 0x002fc800000006ff */
[----:B------:R-:W1:Y:S02]  /*2af0*/  SYNCS.PHASECHK.TRANS64.TRYWAIT P1, [R2+URZ+0x60], R4 ;  /* 0x00006004020075a7 */ /* 0x000e6400080211ff */
[----:B-1----:R-:W-:Y:S05]  /*2b00*/  @!P1 BRA `(.L_x_50) ;  /* 0x0000004400a09947 */ /* 0x002fea0003800000 */
.L_x_115:
[C---:B-1----:R-:W-:Y:S01]  /*2b10*/  LEA R4, R11.reuse, UR6, 0x4 ;  /* 0x000000060b047c11 */ /* 0x042fe2000f8e20ff */
[----:B------:R-:W-:Y:S01]  /*2b20*/  VIADD R2, R2, 0x70 ;  /* 0x0000007002027836 */ /* 0x000fe20000000000 */
[----:B------:R-:W-:Y:S01]  /*2b30*/  SEL R8, R8, RZ, P0 ;  /* 0x000000ff08087207 */ /* 0x000fe20000000000 */
[----:B------:R-:W-:-:S03]  /*2b40*/  VIADD R11, R11, 0x1 ;  /* 0x000000010b0b7836 */ /* 0x000fc60000000000 */
[----:B------:R-:W1:Y:S01]  /*2b50*/  LDS.128 R4, [R4+0xf0] ;  /* 0x0000f00004047984 */ /* 0x000e620000000c00 */
[----:B------:R-:W-:Y:S02]  /*2b60*/  PRMT R2, RZ, 0x654, R2 ;  /* 0x00000654ff027816 */ /* 0x000fe40000000002 */
[C---:B------:R-:W-:Y:S01]  /*2b70*/  ISETP.NE.AND P1, PT, R11.reuse, 0x2, PT ;  /* 0x000000020b00780c */ /* 0x040fe20003f25270 */
[----:B------:R-:W-:Y:S01]  /*2b80*/  @!PT LDS RZ, [RZ] ;  /* 0x00000000fffff984 */ /* 0x000fe20000000800 */
[----:B------:R-:W-:Y:S01]  /*2b90*/  @!PT LDS RZ, [RZ] ;  /* 0x00000000fffff984 */ /* 0x000fe20000000800 */
[----:B------:R-:W-:Y:S01]  /*2ba0*/  @!PT LDS RZ, [RZ] ;  /* 0x00000000fffff984 */ /* 0x000fe20000000800 */
[----:B------:R-:W-:Y:S01]  /*2bb0*/  @!PT LDS RZ, [RZ] ;  /* 0x00000000fffff984 */ /* 0x000fe20000000800 */
[----:B------:R2:W-:Y:S06]  /*2bc0*/  MEMBAR.ALL.CTA ;  /* 0x0000000000007992 */ /* 0x0005ec0000008000 */
[----:B--2---:R-:W2:Y:S01]  /*2bd0*/  FENCE.VIEW.ASYNC.S ;  /* 0x00000000000073c6 */ /* 0x004ea20000000000 */
[----:B------:R-:W-:Y:S01]  /*2be0*/  SEL R11, R11, RZ, P1 ;  /* 0x000000ff0b0b7207 */ /* 0x000fe20000800000 */
[----:B--2---:R2:W-:Y:S01]  /*2bf0*/  SYNCS.ARRIVE.TRANS64.RED.A1T0 RZ, [R2+URZ], RZ ;  /* 0x000000ff02ff79a7 */ /* 0x0045e200081004ff */
[----:B-1----:R-:W-:-:S02]  /*2c00*/  LOP3.LUT P3, RZ, R6, 0x1, RZ, 0xc0, !PT ;  /* 0x0000000106ff7812 */ /* 0x002fc4000786c0ff */
[----:B------:R-:W-:-:S04]  /*2c10*/  SEL R4, RZ, 0x1, P1 ;  /* 0x00000001ff047807 */ /* 0x000fc80000800000 */
[----:B------:R-:W-:Y:S02]  /*2c20*/  LOP3.LUT R10, R10, R4, RZ, 0x3c, !PT ;  /* 0x000000040a0a7212 */ /* 0x000fe400078e3cff */
[----:B--2---:R-:W-:-:S04]  /*2c30*/  SEL R2, RZ, 0x1, P0 ;  /* 0x00000001ff027807 */ /* 0x004fc80000000000 */
[----:B------:R-:W-:Y:S01]  /*2c40*/  LOP3.LUT R9, R9, R2, RZ, 0x3c, !PT ;  /* 0x0000000209097212 */ /* 0x000fe200078e3cff */
[----:B------:R-:W-:Y:S06]  /*2c50*/  @P3 BRA `(.L_x_51) ;  /* 0xfffffffc002c3947 */ /* 0x000fec000383ffff */
[----:B------:R-:W-:Y:S01]  /*2c60*/  ULEA UR4, UR5, UR6, 0x3 ;  /* 0x0000000605047291 */ /* 0x000fe2000f8e18ff */
[----:B------:R-:W-:-:S08]  /*2c70*/  SHF.L.U32 R2, R12, 0x1f, RZ ;  /* 0x0000001f0c027819 */ /* 0x000fd000000006ff */
[----:B------:R-:W1:Y:S02]  /*2c80*/  SYNCS.PHASECHK.TRANS64 P0, [UR4+0x70], R2 ;  /* 0x00007002ff0075a7 */ /* 0x000e640008001004 */
[----:B-1----:R-:W-:Y:S05]  /*2c90*/  @P0 BRA `(.L_x_52) ;  /* 0x0000000000080947 */ /* 0x002fea0003800000 */
[----:B------:R-:W1:Y:S02]  /*2ca0*/  SYNCS.PHASECHK.TRANS64.TRYWAIT P0, [UR4+0x70], R2 ;  /* 0x00007002ff0075a7 */ /* 0x000e640008001104 */
[----:B-1----:R-:W-:Y:S05]  /*2cb0*/  @!P0 BRA `(.L_x_53) ;  /* 0x0000004400488947 */ /* 0x002fea0003800000 */
.L_x_52:
[----:B------:R-:W-:-:S04]  /*2cc0*/  UIADD3 UR7, UPT, UPT, UR5, 0x1, URZ ;  /* 0x0000000105077890 */ /* 0x000fc8000fffe0ff */
[----:B------:R-:W-:-:S04]  /*2cd0*/  UISETP.NE.AND UP0, UPT, UR7, 0x2, UPT ;  /* 0x000000020700788c */ /* 0x000fc8000bf05270 */
[----:B------:R-:W-:Y:S02]  /*2ce0*/  USEL UR8, URZ, 0x1, UP0 ;  /* 0x00000001ff087887 */ /* 0x000fe40008000000 */
[----:B------:R-:W-:-:S04]  /*2cf0*/  USEL UR7, UR7, URZ, UP0 ;  /* 0x000000ff07077287 */ /* 0x000fc80008000000 */
[----:B------:R-:W-:Y:S01]  /*2d00*/  ULEA UR7, UR7, UR6, 0x3 ;  /* 0x0000000607077291 */ /* 0x000fe2000f8e18ff */
[----:B-1----:R-:W-:-:S04]  /*2d10*/  LOP3.LUT R2, R12, UR8, RZ, 0x3c, !PT ;  /* 0x000000080c027c12 */ /* 0x002fc8000f8e3cff */
[----:B------:R-:W-:-:S04]  /*2d20*/  SHF.L.U32 R0, R2, 0x1f, RZ ;  /* 0x0000001f02007819 */ /* 0x000fc800000006ff */
[----:B------:R-:W1:Y:S02]  /*2d30*/  SYNCS.PHASECHK.TRANS64 P0, [UR7+0x70], R0 ;  /* 0x00007000ff0075a7 */ /* 0x000e640008001007 */
[----:B-1----:R-:W-:Y:S05]  /*2d40*/  @P0 EXIT ;  /* 0x000000000000094d */ /* 0x002fea0003800000 */
[----:B------:R-:W-:Y:S02]  /*2d50*/  SHF.L.U32 R2, R2, 0x1f, RZ ;  /* 0x0000001f02027819 */ /* 0x000fe400000006ff */
[----:B------:R-:W-:-:S07]  /*2d60*/  MOV R0, UR7 ;  /* 0x0000000700007c02 */ /* 0x000fce0008000f00 */
.L_x_54:
[----:B-1----:R1:W2:Y:S02]  /*2d70*/  SYNCS.PHASECHK.TRANS64.TRYWAIT P0, [R0+URZ+0x70], R2 ;  /* 0x00007002000075a7 */ /* 0x0022a400080011ff */
[----:B--2---:R-:W-:Y:S05]  /*2d80*/  @!P0 NANOSLEEP.SYNCS 0x989680 ;  /* 0x009896800000895d */ /* 0x004fea0003900000 */
[----:B------:R-:W2:Y:S02]  /*2d90*/  @!P0 SYNCS.PHASECHK.TRANS64 P0, [R0+URZ+0x70], R2 ;  /* 0x00007002000085a7 */ /* 0x000ea400080010ff */
[----:B--2---:R-:W-:Y:S05]  /*2da0*/  @P0 EXIT ;  /* 0x000000000000094d */ /* 0x004fea0003800000 */
[----:B------:R-:W-:Y:S05]  /*2db0*/  BRA `(.L_x_54) ;  /* 0xfffffffc00ec7947 */ /* 0x000fea000383ffff */
.L_x_47:
[----:B------:R-:W-:Y:S05]  /*2dc0*/  BRA.U UP4, `(.L_x_55) ;  /* 0x0000000d04847547 */ /* 0x000fea000b800000 */
[----:B------:R-:W-:Y:S01]  /*2dd0*/  UMOV UR4, 0x40 ;  /* 0x0000004000047882 */ /* 0x000fe20000000000 */
[----:B------:R-:W-:Y:S01]  /*2de0*/  NOP ;  /* 0x0000000000007918 */ /* 0x000fe20000000000 */
[----:B------:R-:W-:Y:S01]  /*2df0*/  ULEA UR5, UR61, UR4, 0x18 ;  /* 0x000000043d057291 */ /* 0x000fe2000f8ec0ff */
[----:B------:R-:W-:Y:S02]  /*2e00*/  UMOV UR6, 0x400 ;  /* 0x0000040000067882 */ /* 0x000fe40000000000 */
[----:B------:R-:W-:-:S06]  /*2e10*/  ULEA UR6, UR61, UR6, 0x18 ;  /* 0x000000063d067291 */ /* 0x000fcc000f8ec0ff */
[----:B------:R-:W1:Y:S02]  /*2e20*/  LDS.U8 R0, [UR5+0x1c] ;  /* 0x00001c05ff007984 */ /* 0x000e640008000000 */
[----:B-1----:R-:W-:-:S13]  /*2e30*/  ISETP.NE.AND P0, PT, R0, RZ, PT ;  /* 0x000000ff0000720c */ /* 0x002fda0003f05270 */
[----:B------:R-:W-:Y:S05]  /*2e40*/  @P0 BRA `(.L_x_56) ;  /* 0x0000000000580947 */ /* 0x000fea0003800000 */
[----:B------:R-:W-:-:S13]  /*2e50*/  ELECT P0, URZ, PT ;  /* 0x0000000000ff782f */ /* 0x000fda0003800000 */
[----:B------:R-:W-:Y:S05]  /*2e60*/  @!P0 BRA `(.L_x_57) ;  /* 0x0000000000608947 */ /* 0x000fea0003800000 */
[----:B------:R-:W-:Y:S01]  /*2e70*/  UMOV UR4, 0x10 ;  /* 0x0000001000047882 */ /* 0x000fe20000000000 */
[----:B------:R-:W-:Y:S01]  /*2e80*/  HFMA2 R0, -RZ, RZ, 0, 5.9604644775390625e-08 ;  /* 0x00000001ff007431 */ /* 0x000fe200000001ff */
[----:B------:R-:W-:-:S03]  /*2e90*/  MOV R3, 0xffff ;  /* 0x0000ffff00037802 */ /* 0x000fc60000000f00 */
[----:B------:R-:W-:Y:S04]  /*2ea0*/  DEPBAR.LE SB1, 0x36 ;  /* 0x00009d800000791a */ /* 0x000fe80000000000 */
[----:B------:R-:W1:Y:S02]  /*2eb0*/  UTCATOMSWS.FIND_AND_SET.ALIGN UP0, UR4, UR4 ;  /* 0x00000004000475e3 */ /* 0x000e640008000800 */
[----:B-1----:R-:W-:Y:S01]  /*2ec0*/  MOV R4, UR4 ;  /* 0x0000000400047c02 */ /* 0x002fe20008000f00 */
[----:B------:R-:W-:Y:S06]  /*2ed0*/  BRA.U UP0, `(.L_x_58) ;  /* 0x0000000100187547 */ /* 0x000fec000b800000 */
.L_x_59:
[----:B------:R-:W-:Y:S05]  /*2ee0*/  NANOSLEEP 0x64 ;  /* 0x000000640000795d */ /* 0x000fea0003800000 */
[----:B------:R-:W-:-:S05]  /*2ef0*/  UMOV UR4, 0x10 ;  /* 0x0000001000047882 */ /* 0x000fca0000000000 */
[----:B------:R-:W-:Y:S04]  /*2f00*/  DEPBAR.LE SB1, 0x36 ;  /* 0x00009d800000791a */ /* 0x000fe80000000000 */
[----:B------:R-:W1:Y:S02]  /*2f10*/  UTCATOMSWS.FIND_AND_SET.ALIGN UP0, UR4, UR4 ;  /* 0x00000004000475e3 */ /* 0x000e640008000800 */
[----:B-1----:R-:W-:Y:S01]  /*2f20*/  MOV R4, UR4 ;  /* 0x0000000400047c02 */ /* 0x002fe20008000f00 */
[----:B------:R-:W-:Y:S05]  /*2f30*/  BRA.U !UP0, `(.L_x_59) ;  /* 0xfffffffd08e87547 */ /* 0x000fea000b83ffff */
.L_x_58:
[-C--:B------:R-:W-:Y:S02]  /*2f40*/  SHF.L.U32 R3, R3, R4.reuse, RZ ;  /* 0x0000000403037219 */ /* 0x080fe400000006ff */
[----:B------:R-:W-:Y:S01]  /*2f50*/  SHF.L.U32 R0, R0, R4, RZ ;  /* 0x0000000400007219 */ /* 0x000fe200000006ff */
[----:B------:R-:W-:Y:S02]  /*2f60*/  IMAD.SHL.U32 R4, R4, 0x20, RZ ;  /* 0x0000002004047824 */ /* 0x000fe400078e00ff */
[----:B------:R1:W-:Y:S04]  /*2f70*/  ATOMS.OR RZ, [UR5+0x14], R3 ;  /* 0x00001403ffff798c */ /* 0x0003e8000b000005 */
[----:B------:R1:W-:Y:S04]  /*2f80*/  ATOMS.OR RZ, [UR5+0x18], R0 ;  /* 0x00001800ffff798c */ /* 0x0003e8000b000005 */
[----:B------:R1:W-:Y:S01]  /*2f90*/  STS [UR6+0x110], R4 ;  /* 0x00011004ff007988 */ /* 0x0003e20008000806 */
[----:B------:R-:W-:Y:S05]  /*2fa0*/  BRA `(.L_x_57) ;  /* 0x0000000000107947 */ /* 0x000fea0003800000 */
.L_x_56:
[----:B------:R-:W-:Y:S02]  /*2fb0*/  MOV R0, 0xffffffff ;  /* 0xffffffff00007802 */ /* 0x000fe40000000f00 */
[----:B------:R-:W-:-:S03]  /*2fc0*/  MOV R4, 0x2ff0 ;  /* 0x00002ff000047802 */ /* 0x000fc60000000f00 */
[----:B------:R1:W-:Y:S04]  /*2fd0*/  STS [UR6+0x110], R0 ;  /* 0x00011000ff007988 */ /* 0x0003e80008000806 */
[----:B-1---5:R-:W-:Y:S05]  /*2fe0*/  CALL.REL.NOINC `($__internal_1_$__cuda_sm10x_tcgen05_guardrail_trap_phase_invalid_during_alloc) ;  /* 0x0000004400c87944 */ /* 0x022fea0003c00000 */
.L_x_57:
[----:B------:R-:W-:Y:S05]  /*2ff0*/  WARPSYNC.ALL ;  /* 0x0000000000007948 */ /* 0x000fea0003800000 */
[----:B------:R-:W2:Y:S01]  /*3000*/  S2UR UR4, SR_CgaCtaId ;  /* 0x00000000000479c3 */ /* 0x000ea20000008800 */
[----:B------:R-:W-:Y:S01]  /*3010*/  UMOV UR17, 0x400 ;  /* 0x0000040000117882 */ /* 0x000fe20000000000 */
[----:B------:R-:W-:-:S06]  /*3020*/  NOP ;  /* 0x0000000000007918 */ /* 0x000fcc0000000000 */
[----:B------:R-:W-:Y:S06]  /*3030*/  BAR.ARV 0x6, 0xa0 ;  /* 0x0182800000007b1d */ /* 0x000fec0000002000 */
[----:B------:R-:W3:Y:S01]  /*3040*/  LDCU UR5, c[0x0][0x38c] ;  /* 0x00007180ff0577ac */ /* 0x000ee20008000800 */
[----:B------:R-:W-:Y:S01]  /*3050*/  LOP3.LUT R2, R2, 0xffff, RZ, 0xc0, !PT ;  /* 0x0000ffff02027812 */ /* 0x000fe200078ec0ff */
[----:B------:R-:W-:Y:S01]  /*3060*/  IMAD.MOV.U32 R11, RZ, RZ, 0x1 ;  /* 0x00000001ff0b7424 */ /* 0x000fe200078e00ff */
[----:B------:R-:W-:Y:S01]  /*3070*/  CS2R R8, SRZ ;  /* 0x0000000000087805 */ /* 0x000fe2000001ff00 */
[----:B------:R-:W4:Y:S01]  /*3080*/  LDCU UR8, c[0x0][0x38c] ;  /* 0x00007180ff0877ac */ /* 0x000f220008000800 */
[----:B------:R-:W-:Y:S01]  /*3090*/  R2UR UR19, R2 ;  /* 0x00000000021372ca */ /* 0x000fe200000e0000 */
[----:B------:R-:W-:Y:S01]  /*30a0*/  IMAD.MOV.U32 R10, RZ, RZ, RZ ;  /* 0x000000ffff0a7224 */ /* 0x000fe200078e00ff */
[----:B------:R-:W-:Y:S01]  /*30b0*/  UMOV UR23, URZ ;  /* 0x000000ff00177c82 */ /* 0x000fe20008000000 */
[----:B------:R-:W-:Y:S01]  /*30c0*/  UMOV UR14, URZ ;  /* 0x000000ff000e7c82 */ /* 0x000fe20008000000 */
[----:B--2---:R-:W-:Y:S01]  /*30d0*/  ULEA UR17, UR4, UR17, 0x18 ;  /* 0x0000001104117291 */ /* 0x004fe2000f8ec0ff */
[----:B------:R-:W-:Y:S01]  /*30e0*/  UMOV UR26, 0x0 ;  /* 0x00000000001a7882 */ /* 0x000fe20000000000 */
[----:B------:R-:W-:-:S02]  /*30f0*/  UMOV UR27, 0x8100010 ;  /* 0x08100010001b7882 */ /* 0x000fc40000000000 */
[----:B------:R-:W-:Y:S02]  /*3100*/  UIADD3 UR6, UPT, UPT, UR17, 0x4400, URZ ;  /* 0x0000440011067890 */ /* 0x000fe4000fffe0ff */
[----:B------:R-:W-:Y:S02]  /*3110*/  UIADD3 UR7, UPT, UPT, UR17, 0xc400, URZ ;  /* 0x0000c40011077890 */ /* 0x000fe4000fffe0ff */
[----:B---3--:R-:W-:Y:S01]  /*3120*/  UIADD3 UR5, UPT, UPT, UR5, 0x3f, URZ ;  /* 0x0000003f05057890 */ /* 0x008fe2000fffe0ff */
[----:B-1----:R-:W1:Y:S01]  /*3130*/  LDS R0, [UR17+0x110] ;  /* 0x00011011ff007984 */ /* 0x002e620008000800 */
[----:B------:R-:W-:Y:S02]  /*3140*/  USHF.R.U32.HI UR6, URZ, 0x4, UR6 ;  /* 0x00000004ff067899 */ /* 0x000fe40008011606 */
[----:B------:R-:W-:Y:S02]  /*3150*/  USHF.R.S32.HI UR4, URZ, 0x1f, UR5 ;  /* 0x0000001fff047899 */ /* 0x000fe40008011405 */
[----:B------:R-:W-:-:S02]  /*3160*/  ULOP3.LUT UR6, UR6, 0x3fff, URZ, 0xc0, !UPT ;  /* 0x00003fff06067892 */ /* 0x000fc4000f8ec0ff */
[----:B------:R-:W-:Y:S02]  /*3170*/  ULEA.HI UR4, UR4, UR5, URZ, 0x6 ;  /* 0x0000000504047291 */ /* 0x000fe4000f8f30ff */
[----:B------:R-:W-:Y:S02]  /*3180*/  USHF.R.U32.HI UR5, URZ, 0x4, UR7 ;  /* 0x00000004ff057899 */ /* 0x000fe40008011607 */
[----:B------:R-:W-:Y:S02]  /*3190*/  USHF.R.S32.HI UR28, URZ, 0x6, UR4 ;  /* 0x00000006ff1c7899 */ /* 0x000fe40008011404 */
[----:B------:R-:W-:Y:S02]  /*31a0*/  ULOP3.LUT UR5, UR5, 0x3fff, URZ, 0xc0, !UPT ;  /* 0x00003fff05057892 */ /* 0x000fe4000f8ec0ff */
[----:B------:R-:W-:Y:S02]  /*31b0*/  UISETP.LT.AND UP0, UPT, UR28, 0x1, UPT ;  /* 0x000000011c00788c */ /* 0x000fe4000bf01270 */
[----:B------:R-:W-:-:S02]  /*31c0*/  ULOP3.LUT UR20, UR6, 0x10000, URZ, 0xfc, !UPT ;  /* 0x0001000006147892 */ /* 0x000fc4000f8efcff */
[----:B------:R-:W-:Y:S02]  /*31d0*/  USEL UR29, UR28, 0x1, !UP0 ;  /* 0x000000011c1d7887 */ /* 0x000fe4000c000000 */
[----:B------:R-:W-:Y:S02]  /*31e0*/  ULOP3.LUT UR21, UR5, 0x10000, URZ, 0xfc, !UPT ;  /* 0x0001000005157892 */ /* 0x000fe4000f8efcff */
[----:B------:R-:W-:Y:S02]  /*31f0*/  UIADD3 UR29, UPT, UPT, -UR29, URZ, URZ ;  /* 0x000000ff1d1d7290 */ /* 0x000fe4000fffe1ff */
[----:B----4-:R-:W-:Y:S01]  /*3200*/  UISETP.GE.AND UP4, UPT, UR8, 0x1, UPT ;  /* 0x000000010800788c */ /* 0x010fe2000bf86270 */
[----:B------:R-:W-:Y:S01]  /*3210*/  UMOV UR24, 0x0 ;  /* 0x0000000000187882 */ /* 0x000fe20000000000 */
[----:B------:R-:W-:Y:S01]  /*3220*/  UMOV UR25, 0x8100010 ;  /* 0x0810001000197882 */ /* 0x000fe20000000000 */
[----:B-1----:R-:W-:-:S15]  /*3230*/  R2UR UR30, R0 ;  /* 0x00000000001e72ca */ /* 0x002fde00000e0000 */
.L_x_66:
[----:B------:R-:W-:Y:S02]  /*3240*/  LEA R0, R10, UR17, 0x3 ;  /* 0x000000110a007c11 */ /* 0x000fe4000f8e18ff */
[----:B------:R-:W-:Y:S02]  /*3250*/  SHF.L.U32 R2, R9, 0x1f, RZ ;  /* 0x0000001f09027819 */ /* 0x000fe400000006ff */
[----:B------:R-:W-:Y:S01]  /*3260*/  PLOP3.LUT P0, PT, PT, PT, UP4, 0x80, 0x8 ;  /* 0x000000000008781c */ /* 0x000fe20003f0f048 */
[----:B------:R-:W-:Y:S01]  /*3270*/  VIADD R3, R0, 0x70 ;  /* 0x0000007000037836 */ /* 0x000fe20000000000 */
[----:B-1----:R-:W1:Y:S02]  /*3280*/  SYNCS.PHASECHK.TRANS64.TRYWAIT P1, [R0+URZ+0x60], R2 ;  /* 0x00006002000075a7 */ /* 0x002e6400080211ff */
[----:B-1-3--:R-:W-:Y:S09]  /*3290*/  @!P1 BRA `(.L_x_60) ;  /* 0x0000003c00e89947 */ /* 0x00aff20003800000 */
.L_x_117:
[----:B------:R-:W-:Y:S01]  /*32a0*/  LEA R4, R10, UR17, 0x4 ;  /* 0x000000110a047c11 */ /* 0x000fe2000f8e20ff */
[----:B------:R-:W-:Y:S01]  /*32b0*/  @UP4 ULEA UR4, UR14, UR17, 0x3 ;  /* 0x000000110e044291 */ /* 0x000fe2000f8e18ff */
[----:B------:R-:W-:Y:S01]  /*32c0*/  PLOP3.LUT P2, PT, PT, PT, PT, 0x80, 0x8 ;  /* 0x000000000008781c */ /* 0x000fe20003f4f070 */
[----:B------:R-:W-:Y:S01]  /*32d0*/  ULEA UR22, UR23, UR17, 0x3 ;  /* 0x0000001117167291 */ /* 0x000fe2000f8e18ff */
[----:B------:R-:W-:Y:S01]  /*32e0*/  PRMT R3, RZ, 0x654, R3 ;  /* 0x00000654ff037816 */ /* 0x000fe20000000003 */
[----:B------:R-:W-:Y:S01]  /*32f0*/  ULEA UR18, UR23, UR30, 0x6 ;  /* 0x0000001e17127291 */ /* 0x000fe2000f8e30ff */
[----:B------:R-:W2:Y:S01]  /*3300*/  LDS.128 R4, [R4+0xf0] ;  /* 0x0000f00004047984 */ /* 0x000ea20000000c00 */
[----:B-1----:R-:W-:Y:S02]  /*3310*/  @P0 SHF.L.U32 R2, R8, 0x1f, RZ ;  /* 0x0000001f08020819 */ /* 0x002fe400000006ff */
[----:B------:R-:W-:Y:S01]  /*3320*/  SHF.L.U32 R0, R11, 0x1f, RZ ;  /* 0x0000001f0b007819 */ /* 0x000fe200000006ff */
[----:B------:R-:W-:Y:S01]  /*3330*/  @!PT LDS RZ, [RZ] ;  /* 0x00000000fffff984 */ /* 0x000fe20000000800 */
[----:B------:R-:W-:Y:S01]  /*3340*/  @!PT LDS RZ, [RZ] ;  /* 0x00000000fffff984 */ /* 0x000fe20000000800 */
[----:B------:R-:W-:Y:S01]  /*3350*/  @!PT LDS RZ, [RZ] ;  /* 0x00000000fffff984 */ /* 0x000fe20000000800 */
[----:B------:R-:W-:Y:S01]  /*3360*/  @!PT LDS RZ, [RZ] ;  /* 0x00000000fffff984 */ /* 0x000fe20000000800 */
[----:B------:R1:W-:Y:S06]  /*3370*/  MEMBAR.ALL.CTA ;  /* 0x0000000000007992 */ /* 0x0003ec0000008000 */
[----:B-1----:R-:W1:Y:S02]  /*3380*/  FENCE.VIEW.ASYNC.S ;  /* 0x00000000000073c6 */ /* 0x002e640000000000 */
[----:B-1----:R1:W-:Y:S01]  /*3390*/  SYNCS.ARRIVE.TRANS64.RED.A1T0 RZ, [R3+URZ], RZ ;  /* 0x000000ff03ff79a7 */ /* 0x0023e200081004ff */
[----:B------:R1:W3:Y:S01]  /*33a0*/  @P0 SYNCS.PHASECHK.TRANS64.TRYWAIT P2, [UR4], R2 ;  /* 0x00000002ff0005a7 */ /* 0x0002e20008041104 */
[----:B--2---:R-:W-:Y:S01]  /*33b0*/  LOP3.LUT P1, RZ, R6, 0x1, RZ, 0xc0, !PT ;  /* 0x0000000106ff7812 */ /* 0x004fe2000782c0ff */
[----:B------:R-:W2:Y:S02]  /*33c0*/  SYNCS.PHASECHK.TRANS64.TRYWAIT P0, [UR22+0xa0], R0 ;  /* 0x0000a000ff0075a7 */ /* 0x000ea40008001116 */
[----:B-123--:R-:W-:Y:S10]  /*33d0*/  @!P0 BRA `(.L_x_61) ;  /* 0x0000003c00ac8947 */ /* 0x00eff40003800000 */
.L_x_119:
[----:B------:R-:W-:Y:S01]  /*33e0*/  IADD3 R10, PT, PT, R10, 0x1, RZ ;  /* 0x000000010a0a7810 */ /* 0x000fe20007ffe0ff */
[----:B------:R-:W-:Y:S06]  /*33f0*/  BRA.U !UP4, `(.L_x_62) ;  /* 0x000000010c987547 */ /* 0x000fec000b800000 */
[----:B------:R-:W-:Y:S01]  /*3400*/  UPLOP3.LUT UP2, UPT, UPT, UPT, UPT, 0x40, 0x4 ;  /* 0x000000000004789c */ /* 0x000fe20003f4e870 */
[----:B------:R-:W-:Y:S01]  /*3410*/  UMOV UR16, UR29 ;  /* 0x0000001d00107c82 */ /* 0x000fe20008000000 */
[----:B------:R-:W-:Y:S01]  /*3420*/  UMOV UR15, UR28 ;  /* 0x0000001c000f7c82 */ /* 0x000fe20008000000 */
[----:B------:R-:W-:-:S08]  /*3430*/  UMOV UR6, UR14 ;  /* 0x0000000e00067c82 */ /* 0x000fd00008000000 */
.L_x_65:
[----:B------:R-:W-:Y:S02]  /*3440*/  UIADD3 UR16, UPT, UPT, UR16, 0x1, URZ ;  /* 0x0000000110107890 */ /* 0x000fe4000fffe0ff */
[----:B--2---:R-:W-:Y:S02]  /*3450*/  ULEA UR5, UR6, UR17, 0x3 ;  /* 0x0000001106057291 */ /* 0x004fe4000f8e18ff */
[----:B------:R-:W-:Y:S01]  /*3460*/  UISETP.NE.AND UP3, UPT, UR16, URZ, UPT ;  /* 0x000000ff1000728c */ /* 0x000fe2000bf65270 */
[----:B---3--:R-:W-:Y:S10]  /*3470*/  @P2 BRA `(.L_x_63) ;  /* 0x00000000000c2947 */ /* 0x008ff40003800000 */
[----:B-1----:R-:W-:Y:S04]  /*3480*/  SHF.L.U32 R2, R8, 0x1f, RZ ;  /* 0x0000001f08027819 */ /* 0x002fe800000006ff */
[----:B------:R-:W1:Y:S02]  /*3490*/  SYNCS.PHASECHK.TRANS64.TRYWAIT P0, [UR5], R2 ;  /* 0x00000002ff0075a7 */ /* 0x000e640008001105 */
[----:B-1----:R-:W-:Y:S05]  /*34a0*/  @!P0 BRA `(.L_x_64) ;  /* 0x0000003c00908947 */ /* 0x002fea0003800000 */
.L_x_63:
[----:B------:R-:W-:Y:S01]  /*34b0*/  UISETP.NE.AND UP0, UPT, UR15, 0x1, UPT ;  /* 0x000000010f00788c */ /* 0x000fe2000bf05270 */
[----:B------:R-:W-:Y:S01]  /*34c0*/  PLOP3.LUT P2, PT, PT, PT, PT, 0x80, 0x8 ;  /* 0x000000000008781c */ /* 0x000fe20003f4f070 */
[----:B------:R-:W-:Y:S02]  /*34d0*/  UIADD3 UR4, UPT, UPT, UR6, 0x1, URZ ;  /* 0x0000000106047890 */ /* 0x000fe4000fffe0ff */
[----:B------:R-:W-:Y:S02]  /*34e0*/  ULEA UR12, UR6, UR21, 0x8 ;  /* 0x00000015060c7291 */ /* 0x000fe4000f8e40ff */
[----:B------:R-:W-:Y:S01]  /*34f0*/  UISETP.NE.AND UP1, UPT, UR4, 0x4, UPT ;  /* 0x000000040400788c */ /* 0x000fe2000bf25270 */
[----:B------:R-:W-:Y:S01]  /*3500*/  PLOP3.LUT P0, PT, PT, PT, UP0, 0x80, 0x8 ;  /* 0x000000000008781c */ /* 0x000fe20003f0f008 */
[----:B------:R-:W-:Y:S02]  /*3510*/  UIADD3 UR10, UPT, UPT, UR12, 0x2, URZ ;  /* 0x000000020c0a7890 */ /* 0x000fe4000fffe0ff */
[----:B------:R-:W-:Y:S02]  /*3520*/  USEL UR7, URZ, 0x1, UP1 ;  /* 0x00000001ff077887 */ /* 0x000fe40008800000 */
[----:B------:R-:W-:Y:S02]  /*3530*/  USEL UR14, UR4, URZ, UP1 ;  /* 0x000000ff040e7287 */ /* 0x000fe40008800000 */
[----:B------:R-:W-:Y:S02]  /*3540*/  UIADD3 UR15, UPT, UPT, UR15, -0x1, URZ ;  /* 0xffffffff0f0f7890 */ /* 0x000fe4000fffe0ff */
[----:B------:R-:W-:Y:S01]  /*3550*/  @UP0 ULEA UR4, UR14, UR17, 0x3 ;  /* 0x000000110e040291 */ /* 0x000fe2000f8e18ff */
[----:B------:R-:W-:Y:S01]  /*3560*/  LOP3.LUT R8, R8, UR7, RZ, 0x3c, !PT ;  /* 0x0000000708087c12 */ /* 0x000fe2000f8e3cff */
[----:B------:R-:W-:Y:S01]  /*3570*/  UIADD3 UR7, UPT, UPT, UR5, 0x20, URZ ;  /* 0x0000002005077890 */ /* 0x000fe2000fffe0ff */
[----:B------:R-:W-:Y:S02]  /*3580*/  UMOV UR13, 0x80004020 ;  /* 0x80004020000d7882 */ /* 0x000fe40000000000 */
[----:B-1----:R-:W-:Y:S01]  /*3590*/  @P0 SHF.L.U32 R0, R8, 0x1f, RZ ;  /* 0x0000001f08000819 */ /* 0x002fe200000006ff */
[----:B------:R-:W-:Y:S01]  /*35a0*/  UMOV UR5, 0x80004020 ;  /* 0x8000402000057882 */ /* 0x000fe20000000000 */
[----:B------:R-:W-:Y:S01]  /*35b0*/  UMOV UR11, 0x80004020 ;  /* 0x80004020000b7882 */ /* 0x000fe20000000000 */
[----:B------:R-:W-:Y:S01]  /*35c0*/  UMOV UR9, 0x80004020 ;  /* 0x8000402000097882 */ /* 0x000fe20000000000 */
[----:B------:R2:W3:Y:S01]  /*35d0*/  @P0 SYNCS.PHASECHK.TRANS64.TRYWAIT P2, [UR4], R0 ;  /* 0x00000000ff0005a7 */ /* 0x0004e20008041104 */
[----:B------:R-:W-:Y:S03]  /*35e0*/  ULEA UR4, UR6, UR20, 0x9 ;  /* 0x0000001406047291 */ /* 0x000fe6000f8e48ff */
[----:B------:R-:W-:Y:S01]  /*35f0*/  UMOV UR6, UR14 ;  /* 0x0000000e00067c82 */ /* 0x000fe20008000000 */
[----:B------:R-:W-:Y:S05]  /*3600*/  UIADD3 UR8, UPT, UPT, UR4, 0x2, URZ ;  /* 0x0000000204087890 */ /* 0x000fea000fffe0ff */
[----:B------:R2:W-:Y:S01]  /*3610*/  UTCQMMA gdesc[UR4], gdesc[UR12], tmem[UR18], tmem[UR26], idesc[UR27], UP2 ;  /* 0x00ff1a0c040075ea */ /* 0x0005e20009000312 */
[----:B------:R-:W-:Y:S03]  /*3620*/  UPLOP3.LUT UP2, UPT, UPT, UPT, UPT, 0x80, 0x8 ;  /* 0x000000000008789c */ /* 0x000fe60003f4f070 */
[----:B------:R2:W-:Y:S01]  /*3630*/  UTCQMMA gdesc[UR8], gdesc[UR10], tmem[UR18], tmem[UR24], idesc[UR25], UPT ;  /* 0x00ff180a080075ea */ /* 0x0005e2000b800312 */
[----:B------:R2:W-:Y:S01]  /*3640*/  UTCBAR.MULTICAST [UR7], URZ, UR19 ;  /* 0x000000ff070073e9 */ /* 0x0005e20008000813 */
[----:B------:R-:W-:Y:S06]  /*3650*/  BRA.U UP3, `(.L_x_65) ;  /* 0xfffffffd03787547 */ /* 0x000fec000b83ffff */
.L_x_62:
[----:B--2---:R-:W-:Y:S01]  /*3660*/  UIADD3 UR4, UPT, UPT, UR23, 0x1, URZ ;  /* 0x0000000117047890 */ /* 0x004fe2000fffe0ff */
[C---:B------:R-:W-:Y:S01]  /*3670*/  ISETP.NE.AND P0, PT, R10.reuse, 0x2, PT ;  /* 0x000000020a00780c */ /* 0x040fe20003f05270 */
[----:B------:R-:W-:Y:S02]  /*3680*/  UIADD3 UR5, UPT, UPT, UR22, 0x80, URZ ;  /* 0x0000008016057890 */ /* 0x000fe4000fffe0ff */
[----:B------:R-:W-:Y:S01]  /*3690*/  UISETP.NE.AND UP0, UPT, UR4, 0x4, UPT ;  /* 0x000000040400788c */ /* 0x000fe2000bf05270 */
[----:B-1----:R-:W-:Y:S02]  /*36a0*/  SEL R0, RZ, 0x1, P0 ;  /* 0x00000001ff007807 */ /* 0x002fe40000000000 */
[----:B------:R-:W-:Y:S01]  /*36b0*/  SEL R10, R10, RZ, P0 ;  /* 0x000000ff0a0a7207 */ /* 0x000fe20000000000 */
[----:B------:R-:W-:Y:S01]  /*36c0*/  USEL UR6, URZ, 0x1, UP0 ;  /* 0x00000001ff067887 */ /* 0x000fe20008000000 */
[----:B------:R-:W-:Y:S01]  /*36d0*/  LOP3.LUT R9, R9, R0, RZ, 0x3c, !PT ;  /* 0x0000000009097212 */ /* 0x000fe200078e3cff */
[----:B------:R-:W-:Y:S01]  /*36e0*/  USEL UR23, UR4, URZ, UP0 ;  /* 0x000000ff04177287 */ /* 0x000fe20008000000 */
[----:B------:R1:W-:Y:S03]  /*36f0*/  UTCBAR [UR5], URZ ;  /* 0x000000ff050073e9 */ /* 0x0003e600080000ff */
[----:B------:R-:W-:Y:S01]  /*3700*/  LOP3.LUT R11, R11, UR6, RZ, 0x3c, !PT ;  /* 0x000000060b0b7c12 */ /* 0x000fe2000f8e3cff */
[----:B------:R-:W-:Y:S07]  /*3710*/  @P1 BRA `(.L_x_66) ;  /* 0xfffffff800c81947 */ /* 0x000fee000383ffff */
[----:B------:R-:W2:Y:S01]  /*3720*/  S2UR UR8, SR_CgaCtaId ;  /* 0x00000000000879c3 */ /* 0x000ea20000008800 */
[----:B------:R-:W-:Y:S01]  /*3730*/  ELECT P0, URZ, PT ;  /* 0x0000000000ff782f */ /* 0x000fe20003800000 */
[----:B------:R-:W-:Y:S01]  /*3740*/  IMAD.MOV.U32 R0, RZ, RZ, 0x1 ;  /* 0x00000001ff007424 */ /* 0x000fe200078e00ff */
[----:B------:R-:W-:Y:S01]  /*3750*/  UIADD3 UR17, UPT, UPT, UR17, 0xa0, URZ ;  /* 0x000000a011117890 */ /* 0x000fe2000fffe0ff */
[----:B------:R-:W-:Y:S01]  /*3760*/  SHF.L.U32 R2, R11, 0x1f, RZ ;  /* 0x0000001f0b027819 */ /* 0x000fe200000006ff */
[----:B------:R-:W-:-:S03]  /*3770*/  UMOV UR4, 0x40 ;  /* 0x0000004000047882 */ /* 0x000fc60000000000 */
[----:B------:R-:W-:Y:S01]  /*3780*/  UVIRTCOUNT.DEALLOC.SMPOOL 0x80 ;  /* 0x000000800000784c */ /* 0x000fe20000000000 */
[----:B--2---:R-:W-:Y:S02]  /*3790*/  ULEA UR8, UR8, UR4, 0x18 ;  /* 0x0000000408087291 */ /* 0x004fe4000f8ec0ff */
[----:B------:R-:W-:-:S07]  /*37a0*/  ULEA UR4, UR23, UR17, 0x3 ;  /* 0x0000001117047291 */ /* 0x000fce000f8e18ff */
[----:B------:R2:W-:Y:S02]  /*37b0*/  @P0 STS.U8 [UR8+0x1c], R0 ;  /* 0x00001c00ff000988 */ /* 0x0005e40008000008 */
[----:B------:R-:W4:Y:S02]  /*37c0*/  SYNCS.PHASECHK.TRANS64.TRYWAIT P0, [UR4], R2 ;  /* 0x00000002ff0075a7 */ /* 0x000f240008001104 */
[----:B--2-4-:R-:W-:Y:S05]  /*37d0*/  @!P0 BRA `(.L_x_67) ;  /* 0x0000003800dc8947 */ /* 0x014fea0003800000 */
.L_x_122:
[----:B------:R-:W-:-:S04]  /*37e0*/  UIADD3 UR4, UPT, UPT, UR23, 0x1, URZ ;  /* 0x0000000117047890 */ /* 0x000fc8000fffe0ff */
[----:B------:R-:W-:-:S04]  /*37f0*/  UISETP.NE.AND UP0, UPT, UR4, 0x4, UPT ;  /* 0x000000040400788c */ /* 0x000fc8000bf05270 */
[----:B------:R-:W-:Y:S02]  /*3800*/  USEL UR6, URZ, 0x1, UP0 ;  /* 0x00000001ff067887 */ /* 0x000fe40008000000 */
[----:B------:R-:W-:-:S04]  /*3810*/  USEL UR4, UR4, URZ, UP0 ;  /* 0x000000ff04047287 */ /* 0x000fc80008000000 */
[----:B-1----:R-:W-:Y:S01]  /*3820*/  ULEA UR5, UR4, UR17, 0x3 ;  /* 0x0000001104057291 */ /* 0x002fe2000f8e18ff */
[----:B--2---:R-:W-:-:S04]  /*3830*/  LOP3.LUT R2, R11, UR6, RZ, 0x3c, !PT ;  /* 0x000000060b027c12 */ /* 0x004fc8000f8e3cff */
[----:B------:R-:W-:-:S04]  /*3840*/  SHF.L.U32 R3, R2, 0x1f, RZ ;  /* 0x0000001f02037819 */ /* 0x000fc800000006ff */
[----:B------:R-:W1:Y:S02]  /*3850*/  SYNCS.PHASECHK.TRANS64.TRYWAIT P0, [UR5], R3 ;  /* 0x00000003ff0075a7 */ /* 0x000e640008001105 */
[----:B-1----:R-:W-:Y:S05]  /*3860*/  @!P0 BRA `(.L_x_68) ;  /* 0x0000003800d08947 */ /* 0x002fea0003800000 */
.L_x_124:
        /* <DEDUP_REMOVED lines=9> */
.L_x_126:
[----:B------:R-:W-:-:S04]  /*3900*/  UIADD3 UR4, UPT, UPT, UR4, 0x1, URZ ;  /* 0x0000000104047890 */ /* 0x000fc8000fffe0ff */
[----:B------:R-:W-:-:S04]  /*3910*/  UISETP.NE.AND UP0, UPT, UR4, 0x4, UPT ;  /* 0x000000040400788c */ /* 0x000fc8000bf05270 */
[----:B------:R-:W-:Y:S02]  /*3920*/  USEL UR5, URZ, 0x1, UP0 ;  /* 0x00000001ff057887 */ /* 0x000fe40008000000 */
[----:B------:R-:W-:-:S04]  /*3930*/  USEL UR4, UR4, URZ, UP0 ;  /* 0x000000ff04047287 */ /* 0x000fc80008000000 */
[----:B------:R-:W-:Y:S01]  /*3940*/  ULEA UR4, UR4, UR17, 0x3 ;  /* 0x0000001104047291 */ /* 0x000fe2000f8e18ff */
[----:B------:R-:W-:-:S04]  /*3950*/  LOP3.LUT R2, R2, UR5, RZ, 0x3c, !PT ;  /* 0x0000000502027c12 */ /* 0x000fc8000f8e3cff */
[----:B------:R-:W-:-:S04]  /*3960*/  SHF.L.U32 R2, R2, 0x1f, RZ ;  /* 0x0000001f02027819 */ /* 0x000fc800000006ff */
[----:B------:R-:W2:Y:S02]  /*3970*/  SYNCS.PHASECHK.TRANS64.TRYWAIT P0, [UR4], R2 ;  /* 0x00000002ff0075a7 */ /* 0x000ea40008001104 */
[----:B--2---:R-:W-:Y:S05]  /*3980*/  @!P0 BRA `(.L_x_70) ;  /* 0x0000003800b88947 */ /* 0x004fea0003800000 */
.L_x_128:
[----:B------:R-:W-:Y:S01]  /*3990*/  NOP ;  /* 0x0000000000007918 */ /* 0x000fe20000000000 */
[----:B-1----:R-:W1:Y:S01]  /*39a0*/  LDS R0, [UR8+0x14] ;  /* 0x00001408ff007984 */ /* 0x002e620008000800 */
[----:B------:R-:W-:Y:S01]  /*39b0*/  ULOP3.LUT UR4, UR30, 0xffff, URZ, 0xc0, !UPT ;  /* 0x0000ffff1e047892 */ /* 0x000fe2000f8ec0ff */
[----:B------:R-:W-:Y:S01]  /*39c0*/  UMOV UR5, 0xffff ;  /* 0x0000ffff00057882 */ /* 0x000fe20000000000 */
[----:B------:R-:W-:Y:S02]  /*39d0*/  UMOV UR6, 0x1 ;  /* 0x0000000100067882 */ /* 0x000fe40000000000 */
[----:B------:R-:W-:-:S04]  /*39e0*/  USHF.R.U32.HI UR4, URZ, 0x5, UR4 ;  /* 0x00000005ff047899 */ /* 0x000fc80008011604 */
[----:B------:R-:W-:Y:S02]  /*39f0*/  USHF.L.U32 UR5, UR5, UR4, URZ ;  /* 0x0000000405057299 */ /* 0x000fe400080006ff */
[----:B------:R-:W-:-:S04]  /*3a00*/  USHF.L.U32 UR4, UR6, UR4, URZ ;  /* 0x0000000406047299 */ /* 0x000fc800080006ff */
[----:B-1----:R-:W-:-:S04]  /*3a10*/  LOP3.LUT R0, R0, UR5, RZ, 0xc0, !PT ;  /* 0x0000000500007c12 */ /* 0x002fc8000f8ec0ff */
[----:B------:R-:W-:-:S13]  /*3a20*/  ISETP.NE.AND P0, PT, R0, UR5, PT ;  /* 0x0000000500007c0c */ /* 0x000fda000bf05270 */
[----:B------:R-:W-:Y:S05]  /*3a30*/  @P0 BRA `(.L_x_71) ;  /* 0x0000000000580947 */ /* 0x000fea0003800000 */
[----:B------:R-:W1:Y:S02]  /*3a40*/  LDS R0, [UR8+0x18] ;  /* 0x00001808ff007984 */ /* 0x000e640008000800 */
[----:B-1----:R-:W-:-:S04]  /*3a50*/  LOP3.LUT R0, R0, UR4, RZ, 0xc0, !PT ;  /* 0x0000000400007c12 */ /* 0x002fc8000f8ec0ff */
[----:B------:R-:W-:-:S13]  /*3a60*/  ISETP.NE.AND P0, PT, R0, UR4, PT ;  /* 0x0000000400007c0c */ /* 0x000fda000bf05270 */
[----:B------:R-:W-:Y:S05]  /*3a70*/  @P0 BRA `(.L_x_72) ;  /* 0x00000000003c0947 */ /* 0x000fea0003800000 */
[----:B------:R-:W1:Y:S01]  /*3a80*/  S2R R2, SR_LANEID ;  /* 0x0000000000027919 */ /* 0x000e620000000000 */
[----:B------:R-:W-:-:S06]  /*3a90*/  ULOP3.LUT UR5, URZ, UR5, URZ, 0x33, !UPT ;  /* 0x00000005ff057292 */ /* 0x000fcc000f8e33ff */
[----:B------:R-:W-:-:S04]  /*3aa0*/  IMAD.U32 R0, RZ, RZ, UR5 ;  /* 0x00000005ff007e24 */ /* 0x000fc8000f8e00ff */
[----:B------:R2:W4:Y:S02]  /*3ab0*/  REDUX UR7, R0 ;  /* 0x00000000000773c4 */ /* 0x0005240000000000 */
[----:B------:R1:W-:Y:S01]  /*3ac0*/  UTCATOMSWS.AND URZ, UR5 ;  /* 0x0000000500ff79e3 */ /* 0x0003e20008000000 */
[----:B--2---:R-:W-:Y:S01]  /*3ad0*/  LOP3.LUT R0, RZ, UR4, RZ, 0x33, !PT ;  /* 0x00000004ff007c12 */ /* 0x004fe2000f8e33ff */
[----:B------:R-:W-:Y:S02]  /*3ae0*/  VOTEU.ANY UR4, UPT, PT ;  /* 0x0000000000047886 */ /* 0x000fe400038e0100 */
[----:B------:R-:W-:Y:S02]  /*3af0*/  UFLO.U32 UR4, UR4 ;  /* 0x00000004000472bd */ /* 0x000fe400080e0000 */
[----:B------:R-:W2:Y:S04]  /*3b00*/  REDUX UR6, R0 ;  /* 0x00000000000673c4 */ /* 0x000ea80000000000 */
[----:B-1----:R-:W-:-:S02]  /*3b10*/  ISETP.EQ.U32.AND P0, PT, R2, UR4, PT ;  /* 0x0000000402007c0c */ /* 0x002fc4000bf02070 */
[----:B----4-:R-:W-:-:S11]  /*3b20*/  MOV R2, UR7 ;  /* 0x0000000700027c02 */ /* 0x010fd60008000f00 */
[----:B------:R1:W-:Y:S01]  /*3b30*/  @P0 ATOMS.AND RZ, [UR8+0x14], R2 ;  /* 0x00001402ffff098c */ /* 0x0003e2000a800008 */
[----:B--2---:R-:W-:-:S05]  /*3b40*/  IMAD.U32 R0, RZ, RZ, UR6 ;  /* 0x00000006ff007e24 */ /* 0x004fca000f8e00ff */
[----:B------:R1:W-:Y:S01]  /*3b50*/  @P0 ATOMS.AND RZ, [UR8+0x18], R0 ;  /* 0x00001800ffff098c */ /* 0x0003e2000a800008 */
[----:B------:R-:W-:Y:S05]  /*3b60*/  BRA `(.L_x_73) ;  /* 0x0000000000147947 */ /* 0x000fea0003800000 */
.L_x_72:
[----:B------:R-:W-:Y:S02]  /*3b70*/  MOV R2, 0x3b90 ;  /* 0x00003b9000027802 */ /* 0x000fe40000000f00 */
[----:B---3-5:R-:W-:Y:S05]  /*3b80*/  CALL.REL.NOINC `($__internal_0_$__cuda_sm10x_tcgen05_guardrail_trap_col_being_dealloced_not_returned_by_alloc) ;  /* 0x0000003800d47944 */ /* 0x028fea0003c00000 */
[----:B------:R-:W-:Y:S05]  /*3b90*/  BRA `(.L_x_73) ;  /* 0x0000000000087947 */ /* 0x000fea0003800000 */
.L_x_71:
[----:B------:R-:W-:Y:S02]  /*3ba0*/  MOV R2, 0x3bc0 ;  /* 0x00003bc000027802 */ /* 0x000fe40000000f00 */
[----:B---3-5:R-:W-:Y:S05]  /*3bb0*/  CALL.REL.NOINC `($__internal_2_$__cuda_sm10x_tcgen05_guardrail_trap_unallocated_columns_being_dealloced) ;  /* 0x0000003800e07944 */ /* 0x028fea0003c00000 */
.L_x_73:
[----:B------:R-:W-:Y:S01]  /*3bc0*/  NOP ;  /* 0x0000000000007918 */ /* 0x000fe20000000000 */
[----:B------:R-:W-:Y:S05]  /*3bd0*/  EXIT ;  /* 0x000000000000794d */ /* 0x000fea0003800000 */
.L_x_55:
[----:B------:R-:W-:-:S09]  /*3be0*/  UISETP.NE.OR UP0, UPT, UR22, 0x3, !UP3 ;  /* 0x000000031600788c */ /* 0x000fd2000df05670 */
[----:B------:R-:W-:Y:S05]  /*3bf0*/  BRA.U UP0, `(.L_x_74) ;  /* 0x0000000d00087547 */ /* 0x000fea000b800000 */
[----:B------:R-:W1:Y:S01]  /*3c00*/  LDCU UR26, c[0x0][0x370] ;  /* 0x00006e00ff1a77ac */ /* 0x000e620008000800 */
[----:B------:R-:W2:Y:S01]  /*3c10*/  LDC.64 R16, c[0x0][0x348] ;  /* 0x0000d200ff107b82 */ /* 0x000ea20000000a00 */
[----:B------:R-:W-:Y:S02]  /*3c20*/  HFMA2 R13, -RZ, RZ, 0, 0 ;  /* 0x00000000ff0d7431 */ /* 0x000fe400000001ff */
[----:B------:R-:W-:Y:S01]  /*3c30*/  IMAD.MOV.U32 R15, RZ, RZ, 0x1 ;  /* 0x00000001ff0f7424 */ /* 0x000fe200078e00ff */
[----:B------:R-:W1:Y:S01]  /*3c40*/  LDCU.128 UR28, c[0x0][0xb10] ;  /* 0x00016200ff1c77ac */ /* 0x000e620008000c00 */
[----:B------:R-:W-:Y:S01]  /*3c50*/  IMAD.MOV.U32 R14, RZ, RZ, RZ ;  /* 0x000000ffff0e7224 */ /* 0x000fe200078e00ff */
[----:B------:R-:W-:Y:S01]  /*3c60*/  MOV R12, 0x2000 ;  /* 0x00002000000c7802 */ /* 0x000fe20000000f00 */
[----:B------:R-:W3:Y:S01]  /*3c70*/  LDCU UR25, c[0x0][0x374] ;  /* 0x00006e80ff1977ac */ /* 0x000ee20008000800 */
[----:B------:R-:W4:Y:S01]  /*3c80*/  LDC.64 R2, c[0x0][0x888] ;  /* 0x00022200ff027b82 */ /* 0x000f220000000a00 */
[----:B------:R-:W3:Y:S01]  /*3c90*/  LDCU UR16, c[0x0][0xb0c] ;  /* 0x00016180ff1077ac */ /* 0x000ee20008000800 */
[----:B------:R-:W2:Y:S06]  /*3ca0*/  LDCU UR35, c[0x0][0xb20] ;  /* 0x00016400ff2377ac */ /* 0x000eac0008000800 */
[----:B------:R-:W4:Y:S01]  /*3cb0*/  LDC.64 R4, c[0x0][0x890] ;  /* 0x00022400ff047b82 */ /* 0x000f220000000a00 */
[----:B------:R-:W2:Y:S01]  /*3cc0*/  LDCU UR4, c[0x0][0xb30] ;  /* 0x00016600ff0477ac */ /* 0x000ea20008000800 */
[----:B------:R-:W-:Y:S01]  /*3cd0*/  UMOV UR17, 0x400 ;  /* 0x0000040000117882 */ /* 0x000fe20000000000 */
[----:B-1----:R-:W-:-:S02]  /*3ce0*/  UIMAD.WIDE.U32 UR6, UR26, UR28, URZ ;  /* 0x0000001c1a0672a5 */ /* 0x002fc4000f8e00ff */
[----:B---3--:R-:W-:Y:S02]  /*3cf0*/  UIMAD.WIDE.U32 UR8, UR25, UR31, URZ ;  /* 0x0000001f190872a5 */ /* 0x008fe4000f8e00ff */
[----:B------:R-:W-:Y:S02]  /*3d00*/  ULEA UR17, UR61, UR17, 0x18 ;  /* 0x000000113d117291 */ /* 0x000fe4000f8ec0ff */
[----:B------:R-:W-:Y:S02]  /*3d10*/  UPLOP3.LUT UP3, UPT, UPT, UPT, UPT, 0x40, 0x4 ;  /* 0x000000000004789c */ /* 0x000fe40003f6e870 */
[----:B------:R-:W-:Y:S01]  /*3d20*/  UIADD3 UR27, UPT, UPT, UR17, 0x40, URZ ;  /* 0x00000040111b7890 */ /* 0x000fe2000fffe0ff */
[----:B------:R-:W-:Y:S01]  /*3d30*/  UMOV UR6, UR7 ;  /* 0x0000000700067c82 */ /* 0x000fe20008000000 */
[----:B------:R-:W-:Y:S01]  /*3d40*/  UMOV UR32, UR9 ;  /* 0x0000000900207c82 */ /* 0x000fe20008000000 */
[----:B------:R-:W-:Y:S02]  /*3d50*/  UISETP.GE.AND UP0, UPT, UR40, 0x1, UPT ;  /* 0x000000012800788c */ /* 0x000fe4000bf06270 */
[----:B------:R-:W-:Y:S01]  /*3d60*/  UISETP.NE.AND UP4, UPT, UR40, 0x1, UPT ;  /* 0x000000012800788c */ /* 0x000fe2000bf85270 */
[----:B------:R-:W1:Y:S01]  /*3d70*/  LDCU.64 UR14, c[0x0][0xb28] ;  /* 0x00016500ff0e77ac */ /* 0x000e620008000a00 */
[----:B------:R-:W-:-:S02]  /*3d80*/  UISETP.NE.AND UP6, UPT, UR16, 0x1, UPT ;  /* 0x000000011000788c */ /* 0x000fc4000bfc5270 */
[----:B------:R-:W-:Y:S02]  /*3d90*/  UISETP.NE.AND UP5, UPT, UR30, 0x1, UPT ;  /* 0x000000011e00788c */ /* 0x000fe4000bfa5270 */
[----:B------:R-:W-:Y:S02]  /*3da0*/  UPRMT UR27, UR61, 0x654, UR27 ;  /* 0x000006543d1b7896 */ /* 0x000fe4000800001b */
[----:B------:R-:W-:Y:S02]  /*3db0*/  USHF.R.U32.HI UR33, URZ, UR29, UR6 ;  /* 0x0000001dff217299 */ /* 0x000fe40008011606 */
[----:B--2---:R-:W-:Y:S02]  /*3dc0*/  USHF.R.U32.HI UR32, URZ, UR35, UR32 ;  /* 0x00000023ff207299 */ /* 0x004fe40008011620 */
[----:B------:R-:W-:-:S11]  /*3dd0*/  UISETP.NE.AND UP2, UPT, UR4, 0x1, UPT ;  /* 0x000000010400788c */ /* 0x000fd6000bf45270 */
.L_x_82:
[C---:B------:R-:W-:Y:S02]  /*3de0*/  LEA R7, R14.reuse, UR17, 0x3 ;  /* 0x000000110e077c11 */ /* 0x040fe4000f8e18ff */
[----:B------:R-:W-:Y:S02]  /*3df0*/  SHF.L.U32 R0, R13, 0x1f, RZ ;  /* 0x0000001f0d007819 */ /* 0x000fe400000006ff */
[----:B------:R-:W-:Y:S02]  /*3e00*/  LEA R8, R14, UR17, 0x4 ;  /* 0x000000110e087c11 */ /* 0x000fe4000f8e20ff */
[----:B--2---:R-:W2:Y:S02]  /*3e10*/  SYNCS.PHASECHK.TRANS64.TRYWAIT P0, [R7+URZ+0x60], R0 ;  /* 0x00006000070075a7 */ /* 0x004ea400080011ff */
[----:B--2---:R-:W-:Y:S05]  /*3e20*/  @!P0 BRA `(.L_x_75) ;  /* 0x0000003400a88947 */ /* 0x004fea0003800000 */
.L_x_129:
[----:B------:R-:W3:Y:S01]  /*3e30*/  LDS.128 R8, [R8+0xf0] ;  /* 0x0000f00008087984 */ /* 0x000ee20000000c00 */
[----:B------:R-:W-:Y:S01]  /*3e40*/  UISETP.GE.AND UP0, UPT, UR40, 0x1, UPT ;  /* 0x000000012800788c */ /* 0x000fe2000bf06270 */
[----:B------:R-:W-:Y:S01]  /*3e50*/  @!PT LDS RZ, [RZ] ;  /* 0x00000000fffff984 */ /* 0x000fe20000000800 */
[----:B------:R-:W-:Y:S01]  /*3e60*/  @!PT LDS RZ, [RZ] ;  /* 0x00000000fffff984 */ /* 0x000fe20000000800 */
[----:B------:R-:W-:Y:S01]  /*3e70*/  @!PT LDS RZ, [RZ] ;  /* 0x00000000fffff984 */ /* 0x000fe20000000800 */
[----:B------:R-:W-:Y:S01]  /*3e80*/  @!PT LDS RZ, [RZ] ;  /* 0x00000000fffff984 */ /* 0x000fe20000000800 */
[----:B------:R1:W-:Y:S06]  /*3e90*/  MEMBAR.ALL.CTA ;  /* 0x0000000000007992 */ /* 0x0003ec0000008000 */
[----:B-1----:R-:W1:Y:S01]  /*3ea0*/  FENCE.VIEW.ASYNC.S ;  /* 0x00000000000073c6 */ /* 0x002e620000000000 */
[----:B---3--:R-:W-:Y:S11]  /*3eb0*/  LOP3.LUT P0, RZ, R10, 0x1, RZ, 0xc0, !PT ;  /* 0x000000010aff7812 */ /* 0x008ff6000780c0ff */
[----:B------:R-:W-:Y:S02]  /*3ec0*/  @!UPT UIADD3 URZ, UPT, UPT, URZ, URZ, URZ ;  /* 0x000000fffffff290 */ /* 0x000fe4000fffe0ff */
[----:B-1----:R-:W-:Y:S01]  /*3ed0*/  VOTEU.ANY UP1, P0 ;  /* 0x0000000000ff7886 */ /* 0x002fe20000020100 */
[----:B------:R-:W-:Y:S11]  /*3ee0*/  PLOP3.LUT P0, PT, PT, PT, UP1, 0x80, 0x8 ;  /* 0x000000000008781c */ /* 0x000ff60003f0f018 */
[----:B------:R-:W-:Y:S02]  /*3ef0*/  @!UPT UIADD3 URZ, UPT, UPT, URZ, URZ, URZ ;  /* 0x000000fffffff290 */ /* 0x000fe4000fffe0ff */
[----:B--2---:R-:W-:Y:S02]  /*3f00*/  @P0 SHF.R.U32.HI R0, RZ, 0x10, R9 ;  /* 0x00000010ff000819 */ /* 0x004fe40000011609 */
[----:B------:R-:W-:Y:S02]  /*3f10*/  @P0 MOV R6, R8 ;  /* 0x0000000800060202 */ /* 0x000fe40000000f00 */
[----:B------:R-:W-:Y:S01]  /*3f20*/  @P0 R2UR UR4, R0 ;  /* 0x00000000000402ca */ /* 0x000fe200000e0000 */
[----:B------:R-:W-:Y:S01]  /*3f30*/  VIADD R0, R7, 0x70 ;  /* 0x0000007007007836 */ /* 0x000fe20000000000 */
[----:B------:R-:W-:Y:S02]  /*3f40*/  @P0 LOP3.LUT R8, R9, 0xffff, RZ, 0xc0, !PT ;  /* 0x0000ffff09080812 */ /* 0x000fe400078ec0ff */
[----:B------:R-:W-:Y:S02]  /*3f50*/  @P0 R2UR UR6, R6 ;  /* 0x00000000060602ca */ /* 0x000fe400000e0000 */
[----:B------:R-:W-:Y:S02]  /*3f60*/  PRMT R0, RZ, 0x654, R0 ;  /* 0x00000654ff007816 */ /* 0x000fe40000000000 */
[----:B------:R-:W-:Y:S02]  /*3f70*/  @P0 R2UR UR5, R8 ;  /* 0x00000000080502ca */ /* 0x000fe400000e0000 */
[----:B------:R1:W-:Y:S03]  /*3f80*/  SYNCS.ARRIVE.TRANS64.RED.A1T0 RZ, [R0+URZ], RZ ;  /* 0x000000ff00ff79a7 */ /* 0x0003e600081004ff */
[----:B------:R-:W-:Y:S04]  /*3f90*/  @UP1 UMOV UR24, UR4 ;  /* 0x0000000400181c82 */ /* 0x000fe80008000000 */
[----:B------:R-:W-:Y:S04]  /*3fa0*/  @UP1 UMOV UR13, UR6 ;  /* 0x00000006000d1c82 */ /* 0x000fe80008000000 */
[----:B------:R-:W-:Y:S01]  /*3fb0*/  @UP1 UMOV UR7, UR5 ;  /* 0x0000000500071c82 */ /* 0x000fe20008000000 */
[----:B------:R-:W-:Y:S05]  /*3fc0*/  BRA.U !UP0, `(.L_x_76) ;  /* 0x0000000108a47547 */ /* 0x000fea000b800000 */
[----:B------:R-:W-:Y:S02]  /*3fd0*/  UIMAD.WIDE.U32 UR10, UR7, UR31, URZ ;  /* 0x0000001f070a72a5 */ /* 0x000fe4000f8e00ff */
[----:B------:R-:W-:Y:S02]  /*3fe0*/  UIMAD.WIDE.U32 UR18, UR13, UR28, URZ ;  /* 0x0000001c0d1272a5 */ /* 0x000fe4000f8e00ff */
[----:B------:R-:W-:Y:S02]  /*3ff0*/  USEL UR4, UR25, UR32, !UP5 ;  /* 0x0000002019047287 */ /* 0x000fe4000e800000 */
[----:B------:R-:W-:Y:S02]  /*4000*/  USEL UR8, UR26, UR33, !UP6 ;  /* 0x000000211a087287 */ /* 0x000fe4000f000000 */
[----:B------:R-:W-:Y:S02]  /*4010*/  UIMAD.WIDE.U32 UR20, UR4, UR14, URZ ;  /* 0x0000000e041472a5 */ /* 0x000fe4000f8e00ff */
[----:B------:R-:W-:Y:S01]  /*4020*/  UIMAD.WIDE.U32 UR22, UR8, UR14, URZ ;  /* 0x0000000e081672a5 */ /* 0x000fe2000f8e00ff */
[----:B------:R-:W-:Y:S02]  /*4030*/  UMOV UR5, UR11 ;  /* 0x0000000b00057c82 */ /* 0x000fe40008000000 */
[----:B------:R-:W-:Y:S03]  /*4040*/  USHF.R.U32.HI UR6, URZ, UR35, UR5 ;  /* 0x00000023ff067299 */ /* 0x000fe60008011605 */
[----:B------:R-:W-:Y:S01]  /*4050*/  UMOV UR5, UR19 ;  /* 0x0000001300057c82 */ /* 0x000fe20008000000 */
[----:B------:R-:W-:Y:S02]  /*4060*/  USEL UR6, UR7, UR6, !UP5 ;  /* 0x0000000607067287 */ /* 0x000fe4000e800000 */
[----:B------:R-:W-:Y:S02]  /*4070*/  USHF.R.U32.HI UR9, URZ, UR29, UR5 ;  /* 0x0000001dff097299 */ /* 0x000fe40008011605 */
[----:B------:R-:W-:Y:S01]  /*4080*/  UIMAD.WIDE.U32 UR10, UR6, UR14, URZ ;  /* 0x0000000e060a72a5 */ /* 0x000fe2000f8e00ff */
[----:B------:R-:W-:Y:S02]  /*4090*/  UMOV UR5, UR21 ;  /* 0x0000001500057c82 */ /* 0x000fe40008000000 */
[----:B------:R-:W-:Y:S03]  /*40a0*/  @UP4 USHF.R.U32.HI UR4, URZ, UR15, UR5 ;  /* 0x0000000fff044299 */ /* 0x000fe60008011605 */
[----:B------:R-:W-:Y:S01]  /*40b0*/  UMOV UR5, UR23 ;  /* 0x0000001700057c82 */ /* 0x000fe20008000000 */
[----:B------:R-:W-:Y:S02]  /*40c0*/  UIMAD UR4, UR40, UR4, URZ ;  /* 0x00000004280472a4 */ /* 0x000fe4000f8e02ff */
[----:B------:R-:W-:Y:S02]  /*40d0*/  @UP4 USHF.R.U32.HI UR8, URZ, UR15, UR5 ;  /* 0x0000000fff084299 */ /* 0x000fe40008011605 */
[----:B------:R-:W-:Y:S02]  /*40e0*/  USEL UR5, UR13, UR9, !UP6 ;  /* 0x000000090d057287 */ /* 0x000fe4000f000000 */
[----:B------:R-:W-:Y:S02]  /*40f0*/  UIMAD UR9, UR40, UR8, URZ ;  /* 0x00000008280972a4 */ /* 0x000fe4000f8e02ff */
[----:B------:R-:W-:Y:S03]  /*4100*/  UISETP.GE.AND UP0, UPT, UR6, UR4, UPT ;  /* 0x000000040600728c */ /* 0x000fe6000bf06270 */
[----:B------:R-:W-:Y:S01]  /*4110*/  UMOV UR4, UR11 ;  /* 0x0000000b00047c82 */ /* 0x000fe20008000000 */
[----:B------:R-:W-:Y:S02]  /*4120*/  UISETP.GE.OR UP0, UPT, UR5, UR9, UP0 ;  /* 0x000000090500728c */ /* 0x000fe40008706670 */
[----:B------:R-:W-:Y:S02]  /*4130*/  USHF.R.U32.HI UR4, URZ, UR15, UR4 ;  /* 0x0000000fff047299 */ /* 0x000fe40008011604 */
[----:B------:R-:W-:Y:S02]  /*4140*/  UIMAD.WIDE.U32 UR10, UR5, UR14, URZ ;  /* 0x0000000e050a72a5 */ /* 0x000fe4000f8e00ff */
[----:B------:R-:W-:Y:S04]  /*4150*/  USEL UR12, UR6, UR4, !UP4 ;  /* 0x00000004060c7287 */ /* 0x000fe8000e000000 */
[----:B------:R-:W-:Y:S01]  /*4160*/  UIADD3 UR9, UPT, UPT, -UR12, URZ, URZ ;  /* 0x000000ff0c097290 */ /* 0x000fe2000fffe1ff */
[----:B------:R-:W-:Y:S02]  /*4170*/  @!UP0 UMOV UR4, UR11 ;  /* 0x0000000b00048c82 */ /* 0x000fe40008000000 */
[----:B------:R-:W-:Y:S02]  /*4180*/  @!UP0 USHF.R.U32.HI UR4, URZ, UR15, UR4 ;  /* 0x0000000fff048299 */ /* 0x000fe40008011604 */
[----:B------:R-:W-:Y:S02]  /*4190*/  UIMAD UR9, UR40, UR9, UR6 ;  /* 0x00000009280972a4 */ /* 0x000fe4000f8e0206 */
[----:B------:R-:W-:Y:S04]  /*41a0*/  @!UP0 USEL UR4, UR5, UR4, !UP4 ;  /* 0x0000000405048287 */ /* 0x000fe8000e000000 */
[----:B------:R-:W-:Y:S02]  /*41b0*/  @!UP0 UIMAD UR9, UR8, UR9, UR4 ;  /* 0x00000009080982a4 */ /* 0x000fe4000f8e0204 */
[----:B------:R-:W-:Y:S02]  /*41c0*/  @!UP0 UIADD3 UR10, UPT, UPT, UR12, -UR4, URZ ;  /* 0x800000040c0a8290 */ /* 0x000fe4000fffe0ff */
[----:B------:R-:W-:Y:S02]  /*41d0*/  UIADD3 UR4, UPT, UPT, -UR5, URZ, URZ ;  /* 0x000000ff05047290 */ /* 0x000fe4000fffe1ff */
[----:B------:R-:W-:Y:S02]  /*41e0*/  UIADD3 UR8, UPT, UPT, -UR6, URZ, URZ ;  /* 0x000000ff06087290 */ /* 0x000fe4000fffe1ff */
[----:B------:R-:W-:Y:S02]  /*41f0*/  @!UP0 UIMAD UR6, UR10, UR40, UR5 ;  /* 0x000000280a0682a4 */ /* 0x000fe4000f8e0205 */
[----:B------:R-:W-:Y:S02]  /*4200*/  UIMAD UR13, UR16, UR4, UR13 ;  /* 0x00000004100d72a4 */ /* 0x000fe4000f8e020d */
[----:B------:R-:W-:Y:S01]  /*4210*/  UIMAD UR7, UR30, UR8, UR7 ;  /* 0x000000081e0772a4 */ /* 0x000fe2000f8e0207 */
[----:B------:R-:W-:Y:S02]  /*4220*/  @!UP0 UMOV UR5, UR9 ;  /* 0x0000000900058c82 */ /* 0x000fe40008000000 */
[----:B------:R-:W-:Y:S02]  /*4230*/  UIMAD UR13, UR5, UR16, UR13 ;  /* 0x00000010050d72a4 */ /* 0x000fe4000f8e020d */
[----:B------:R-:W-:Y:S11]  /*4240*/  UIMAD UR7, UR6, UR30, UR7 ;  /* 0x0000001e060772a4 */ /* 0x000ff6000f8e0207 */
[----:B------:R-:W-:Y:S01]  /*4250*/  @!UPT UIADD3 URZ, UPT, UPT, URZ, URZ, URZ ;  /* 0x000000fffffff290 */ /* 0x000fe2000fffe0ff */
.L_x_76:
[----:B------:R-:W2:Y:S01]  /*4260*/  @!UP2 LDCU.128 UR20, c[0x0][0xb10] ;  /* 0x00016200ff14a7ac */ /* 0x000ea20008000c00 */
[C---:B----4-:R-:W-:Y:S02]  /*4270*/  ISETP.NE.U32.AND P1, PT, R4.reuse, RZ, PT ;  /* 0x000000ff0400720c */ /* 0x050fe40003f25070 */
[----:B------:R-:W-:Y:S02]  /*4280*/  ISETP.NE.U32.AND P0, PT, R4, RZ, PT ;  /* 0x000000ff0400720c */ /* 0x000fe40003f05070 */
[C---:B------:R-:W-:Y:S02]  /*4290*/  ISETP.NE.AND.EX P1, PT, R5.reuse, RZ, PT, P1 ;  /* 0x000000ff0500720c */ /* 0x040fe40003f25310 */
[----:B------:R-:W-:Y:S01]  /*42a0*/  ISETP.NE.AND.EX P0, PT, R5, RZ, PT, P0 ;  /* 0x000000ff0500720c */ /* 0x000fe20003f05300 */
[----:B------:R-:W3:Y:S01]  /*42b0*/  @!UP2 LDCU UR5, c[0x0][0xb0c] ;  /* 0x00016180ff05a7ac */ /* 0x000ee20008000800 */
[----:B------:R-:W-:Y:S01]  /*42c0*/  SHF.L.U32 R6, R15, 0x1f, RZ ;  /* 0x0000001f0f067819 */ /* 0x000fe200000006ff */
[----:B--2---:R-:W-:Y:S07]  /*42d0*/  UIMAD.WIDE.U32 UR8, UR13, UR20, URZ ;  /* 0x000000140d0872a5 */ /* 0x004fee000f8e00ff */
[----:B------:R-:W-:Y:S01]  /*42e0*/  @!UP2 UMOV UR4, UR9 ;  /* 0x000000090004ac82 */ /* 0x000fe20008000000 */
[----:B---3--:R-:W-:Y:S02]  /*42f0*/  @!UP2 UISETP.NE.AND UP0, UPT, UR5, 0x1, UPT ;  /* 0x000000010500a88c */ /* 0x008fe4000bf05270 */
[----:B------:R-:W-:Y:S02]  /*4300*/  @!UP2 USHF.R.U32.HI UR4, URZ, UR21, UR4 ;  /* 0x00000015ff04a299 */ /* 0x000fe40008011604 */
[----:B------:R-:W-:Y:S02]  /*4310*/  UIMAD.WIDE.U32 UR8, UR7, UR23, URZ ;  /* 0x00000017070872a5 */ /* 0x000fe4000f8e00ff */
[----:B------:R-:W-:Y:S02]  /*4320*/  @!UP2 USEL UR10, UR13, UR4, !UP0 ;  /* 0x000000040d0aa287 */ /* 0x000fe4000c000000 */
[----:B------:R-:W-:Y:S03]  /*4330*/  @!UP2 UISETP.NE.AND UP0, UPT, UR22, 0x1, UPT ;  /* 0x000000011600a88c */ /* 0x000fe6000bf05270 */
[----:B------:R-:W-:Y:S02]  /*4340*/  @!UP2 UMOV UR6, UR9 ;  /* 0x000000090006ac82 */ /* 0x000fe40008000000 */
[----:B------:R-:W2:Y:S02]  /*4350*/  @!UP2 LDCU UR4, c[0x0][0xb20] ;  /* 0x00016400ff04a7ac */ /* 0x000ea40008000800 */
[----:B--2---:R-:W-:Y:S04]  /*4360*/  @!UP2 USHF.R.U32.HI UR6, URZ, UR4, UR6 ;  /* 0x00000004ff06a299 */ /* 0x004fe80008011606 */
[----:B------:R-:W-:Y:S04]  /*4370*/  @!UP2 USEL UR6, UR7, UR6, !UP0 ;  /* 0x000000060706a287 */ /* 0x000fe8000c000000 */
[----:B------:R-:W-:Y:S02]  /*4380*/  @!UP2 UIADD3 UR4, UPT, UPT, -UR10, UR6, URZ ;  /* 0x000000060a04a290 */ /* 0x000fe4000fffe1ff */
[----:B------:R-:W-:Y:S02]  /*4390*/  @!UP2 UIADD3 UR6, UPT, UPT, UR10, -UR6, URZ ;  /* 0x800000060a06a290 */ /* 0x000fe4000fffe0ff */
[----:B------:R-:W-:Y:S02]  /*43a0*/  @!UP2 UIMAD UR13, UR4, UR5, UR13 ;  /* 0x00000005040da2a4 */ /* 0x000fe4000f8e020d */
[----:B------:R-:W-:Y:S01]  /*43b0*/  @!UP2 UIMAD UR7, UR6, UR22, UR7 ;  /* 0x000000160607a2a4 */ /* 0x000fe2000f8e0207 */
[----:B------:R-:W-:Y:S11]  /*43c0*/  BRA.U UP3, `(.L_x_77) ;  /* 0x0000000103107547 */ /* 0x000ff6000b800000 */
[----:B------:R-:W-:Y:S04]  /*43d0*/  MOV R7, UR34 ;  /* 0x0000002200077c02 */ /* 0x000fe80008000f00 */
[----:B------:R-:W-:Y:S04]  /*43e0*/  SHF.L.U32 R7, R7, 0x1f, RZ ;  /* 0x0000001f07077819 */ /* 0x000fe800000006ff */
[----:B------:R-:W2:Y:S02]  /*43f0*/  SYNCS.PHASECHK.TRANS64.TRYWAIT P2, [UR17+0x58], R7 ;  /* 0x00005807ff0075a7 */ /* 0x000ea40008041111 */
[----:B--2---:R-:W-:Y:S05]  /*4400*/  @!P2 BRA `(.L_x_78) ;  /* 0x000000300044a947 */ /* 0x004fea0003800000 */
.L_x_77:
[----:B------:R-:W-:Y:S05]  /*4410*/  @!P1 BRA `(.L_x_79) ;  /* 0x0000000000309947 */ /* 0x000fea0003800000 */
[----:B------:R-:W-:Y:S01]  /*4420*/  ISETP.NE.U32.AND P1, PT, R2, RZ, PT ;  /* 0x000000ff0200720c */ /* 0x000fe20003f25070 */
[----:B------:R-:W2:Y:S01]  /*4430*/  LDCU.64 UR4, c[0x0][0x358] ;  /* 0x00006b00ff0477ac */ /* 0x000ea20008000a00 */
[----:B------:R-:W-:Y:S02]  /*4440*/  IMAD.MOV.U32 R141, RZ, RZ, 0x1 ;  /* 0x00000001ff8d7424 */ /* 0x000fe400078e00ff */
[----:B------:R-:W-:Y:S11]  /*4450*/  ISETP.NE.AND.EX P1, PT, R3, RZ, PT, P1 ;  /* 0x000000ff0300720c */ /* 0x000ff60003f25310 */
[----:B------:R-:W-:Y:S02]  /*4460*/  @!UPT UIADD3 URZ, UPT, UPT, URZ, URZ, URZ ;  /* 0x000000fffffff290 */ /* 0x000fe4000fffe0ff */
[----:B------:R-:W3:Y:S01]  /*4470*/  @P1 LDC.64 R8, c[0x0][0x888] ;  /* 0x00022200ff081b82 */ /* 0x000ee20000000a00 */
[----:B-1----:R-:W-:Y:S04]  /*4480*/  @P1 IMAD R0, R4, UR36, RZ ;  /* 0x0000002404001c24 */ /* 0x002fe8000f8e02ff */
[----:B---3--:R-:W-:Y:S04]  /*4490*/  @P1 IMAD.WIDE R8, R0, 0x4, R8 ;  /* 0x0000000400081825 */ /* 0x008fe800078e0208 */
[----:B------:R-:W-:Y:S01]  /*44a0*/  HFMA2 R0, -RZ, RZ, 0, 5.9604644775390625e-08 ;  /* 0x00000001ff007431 */ /* 0x000fe200000001ff */
[----:B--2--5:R2:W5:Y:S04]  /*44b0*/  @P1 LDG.E R71, desc[UR4][R8.64] ;  /* 0x0000000408471981 */ /* 0x024568000c1e1900 */
[----:B------:R-:W-:Y:S01]  /*44c0*/  @!P1 PRMT R141, R0, 0x7610, R141 ;  /* 0x00007610008d9816 */ /* 0x000fe2000000008d */
[----:B--2---:R-:W3:Y:S06]  /*44d0*/  @!P1 LDC R71, c[0x0][0x880] ;  /* 0x00022000ff479b82 */ /* 0x004eec0000000800 */
.L_x_79:
[----:B---3-5:R-:W-:Y:S01]  /*44e0*/  @!P0 FSETP.EQ.AND P1, PT, R71, RZ, PT ;  /* 0x000000ff4700820b */ /* 0x028fe20003f22000 */
[----:B------:R-:W-:Y:S01]  /*44f0*/  @!UPT UIADD3 URZ, UPT, UPT, URZ, URZ, URZ ;  /* 0x000000fffffff290 */ /* 0x000fe2000fffe0ff */
[----:B------:R-:W-:Y:S11]  /*4500*/  @!P0 BRA `(.L_x_80) ;  /* 0x0000000000188947 */ /* 0x000ff60003800000 */
[----:B------:R-:W-:Y:S02]  /*4510*/  LOP3.LUT P0, RZ, R141, 0xff, RZ, 0xc0, !PT ;  /* 0x000000ff8dff7812 */ /* 0x000fe4000780c0ff */
[----:B------:R-:W-:Y:S04]  /*4520*/  ISETP.NE.U32.AND P1, PT, R2, RZ, PT ;  /* 0x000000ff0200720c */ /* 0x000fe80003f25070 */
[----:B------:R-:W-:Y:S04]  /*4530*/  ISETP.NE.AND.EX P1, PT, R3, RZ, PT, P1 ;  /* 0x000000ff0300720c */ /* 0x000fe80003f25310 */
[----:B------:R-:W-:Y:S03]  /*4540*/  PLOP3.LUT P1, PT, P1, PT, PT, 0x8, 0x80 ;  /* 0x000000000080781c */ /* 0x000fe60000f2e170 */
[----:B------:R-:W-:Y:S11]  /*4550*/  @P0 FSETP.EQ.AND P1, PT, R71, RZ, PT ;  /* 0x000000ff4700020b */ /* 0x000ff60003f22000 */
[----:B------:R-:W-:Y:S02]  /*4560*/  @!UPT UIADD3 URZ, UPT, UPT, URZ, URZ, URZ ;  /* 0x000000fffffff290 */ /* 0x000fe4000fffe0ff */
.L_x_80:
[----:B------:R-:W2:Y:S01]  /*4570*/  SYNCS.PHASECHK.TRANS64.TRYWAIT P0, [UR17+0x48], R6 ;  /* 0x00004806ff0075a7 */ /* 0x000ea20008001111 */
[----:B------:R-:W-:Y:S02]  /*4580*/  ELECT P2, URZ, PT ;  /* 0x0000000000ff782f */ /* 0x000fe40003840000 */
[----:B------:R-:W-:Y:S01]  /*4590*/  IADD3 R14, PT, PT, R14, 0x1, RZ ;  /* 0x000000010e0e7810 */ /* 0x000fe20007ffe0ff */
[----:B--2---:R-:W-:Y:S10]  /*45a0*/  @!P0 BRA `(.L_x_81) ;  /* 0x0000002c00f48947 */ /* 0x004ff40003800000 */
.L_x_132:
[----:B------:R-:W-:Y:S01]  /*45b0*/  PLOP3.LUT P1, PT, P1, P2, PT, 0xf2, 0x2f ;  /* 0x00000000002f781c */ /* 0x000fe20000f25e72 */
[----:B------:R-:W-:Y:S01]  /*45c0*/  UMOV UR18, 0x0 ;  /* 0x0000000000127882 */ /* 0x000fe20000000000 */
[----:B------:R-:W-:Y:S01]  /*45d0*/  UMOV UR19, 0x10000000 ;  /* 0x1000000000137882 */ /* 0x000fe20000000000 */
[----:B------:R-:W-:Y:S01]  /*45e0*/  UMOV UR12, UR36 ;  /* 0x00000024000c7c82 */ /* 0x000fe20008000000 */
[----:B------:R-:W-:Y:S01]  /*45f0*/  LOP3.LUT R15, R15, 0x1, RZ, 0x3c, !PT ;  /* 0x000000010f0f7812 */ /* 0x000fe200078e3cff */
[----:B------:R-:W-:Y:S01]  /*4600*/  UPLOP3.LUT UP3, UPT, UPT, UPT, UPT, 0x80, 0x8 ;  /* 0x000000000008789c */ /* 0x000fe20003f6f070 */
[----:B------:R-:W-:Y:S07]  /*4610*/  UMOV UR36, UR24 ;  /* 0x0000001800247c82 */ /* 0x000fee0008000000 */
[----:B-1----:R-:W-:Y:S01]  /*4620*/  @!P1 IADD3 R6, P0, PT, R16, 0x580, RZ ;  /* 0x0000058010069810 */ /* 0x002fe20007f1e0ff */
[----:B------:R-:W-:Y:S03]  /*4630*/  VOTEU.ALL UP0, P1 ;  /* 0x0000000000ff7886 */ /* 0x000fe60000800000 */
[----:B------:R-:W-:Y:S01]  /*4640*/  @!P1 R2UR UR5, R6 ;  /* 0x00000000060592ca */ /* 0x000fe200000e0000 */
[----:B------:R-:W-:Y:S01]  /*4650*/  @!P1 IMAD.X R0, RZ, RZ, R17, P0 ;  /* 0x000000ffff009224 */ /* 0x000fe200000e0611 */
[----:B------:R-:W-:Y:S01]  /*4660*/  @!UP0 USHF.L.U32 UR10, UR45, 0x6, URZ ;  /* 0x000000062d0a8899 */ /* 0x000fe200080006ff */
[----:B------:R-:W-:Y:S01]  /*4670*/  ISETP.NE.AND P0, PT, R14, 0x2, PT ;  /* 0x000000020e00780c */ /* 0x000fe20003f05270 */
[----:B------:R-:W-:Y:S02]  /*4680*/  @!UP0 USHF.L.U32 UR11, UR46, 0x7, URZ ;  /* 0x000000072e0b8899 */ /* 0x000fe400080006ff */
[----:B------:R-:W-:Y:S01]  /*4690*/  @!P1 R2UR UR4, R0 ;  /* 0x00000000000492ca */ /* 0x000fe200000e0000 */
[----:B------:R-:W-:Y:S01]  /*46a0*/  @!UP0 UIADD3 UR8, UPT, UPT, UR17, 0x200, URZ ;  /* 0x0000020011088890 */ /* 0x000fe2000fffe0ff */
[----:B------:R-:W-:Y:S01]  /*46b0*/  SEL R0, RZ, 0x1, P0 ;  /* 0x00000001ff007807 */ /* 0x000fe20000000000 */
[----:B------:R-:W-:Y:S01]  /*46c0*/  @!UP0 UIADD3 UR9, UPT, UPT, UR17, 0x40, URZ ;  /* 0x0000004011098890 */ /* 0x000fe2000fffe0ff */
[----:B------:R-:W-:Y:S01]  /*46d0*/  SEL R14, R14, RZ, P0 ;  /* 0x000000ff0e0e7207 */ /* 0x000fe20000000000 */
[----:B------:R-:W-:Y:S01]  /*46e0*/  VOTEU.ALL UP0, P1 ;  /* 0x0000000000ff7886 */ /* 0x000fe20000800000 */
[----:B------:R-:W-:Y:S01]  /*46f0*/  LOP3.LUT R13, R13, R0, RZ, 0x3c, !PT ;  /* 0x000000000d0d7212 */ /* 0x000fe200078e3cff */
[----:B------:R-:W-:Y:S01]  /*4700*/  IMAD.U32 R6, RZ, RZ, UR5 ;  /* 0x00000005ff067e24 */ /* 0x000fe2000f8e00ff */
[----:B------:R-:W-:Y:S02]  /*4710*/  UIADD3 UR45, UPT, UPT, UR7, UR55, URZ ;  /* 0x00000037072d7290 */ /* 0x000fe4000fffe0ff */
[----:B------:R-:W-:Y:S03]  /*4720*/  UIADD3 UR46, UPT, UPT, UR13, UR58, URZ ;  /* 0x0000003a0d2e7290 */ /* 0x000fe6000fffe0ff */
[----:B------:R-:W-:Y:S01]  /*4730*/  IMAD.U32 R7, RZ, RZ, UR4 ;  /* 0x00000004ff077e24 */ /* 0x000fe2000f8e00ff */
[----:B------:R-:W-:Y:S04]  /*4740*/  @!P1 R2UR UR4, R6 ;  /* 0x00000000060492ca */ /* 0x000fe800000e0000 */
[----:B------:R-:W-:Y:S11]  /*4750*/  @!P1 R2UR UR5, R7 ;  /* 0x00000000070592ca */ /* 0x000ff600000e0000 */
[----:B------:R-:W-:Y:S02]  /*4760*/  @!UPT UIADD3 URZ, UPT, UPT, URZ, URZ, URZ ;  /* 0x000000fffffff290 */ /* 0x000fe4000fffe0ff */
[----:B------:R2:W-:Y:S01]  /*4770*/  @!UP0 UTMALDG.3D [UR8], [UR4], desc[UR18] ;  /* 0x00001208040085b4 */ /* 0x0005e20008011000 */
[----:B------:R2:W-:Y:S01]  /*4780*/  @!P1 SYNCS.ARRIVE.TRANS64.RED.A0TR RZ, [UR17+0x40], R12 ;  /* 0x0000400cffff99a7 */ /* 0x0005e20008300411 */
[----:B------:R-:W-:Y:S01]  /*4790*/  SYNCS.ARRIVE.TRANS64.RED.A1T0 RZ, [UR27], RZ ;  /* 0x000000ffffff79a7 */ /* 0x000fe2000810041b */
[----:B------:R-:W-:Y:S05]  /*47a0*/  BRA.U UP1, `(.L_x_82) ;  /* 0xfffffff5018c7547 */ /* 0x000fea000b83ffff */
[----:B------:R-:W-:Y:S07]  /*47b0*/  MOV R0, UR17 ;  /* 0x0000001100007c02 */ /* 0x000fee0008000f00 */
.L_x_83:
[----:B-1----:R-:W-:-:S04]  /*47c0*/  SHF.L.U32 R2, R15, 0x1f, RZ ;  /* 0x0000001f0f027819 */ /* 0x002fc800000006ff */
[----:B------:R1:W3:Y:S03]  /*47d0*/  SYNCS.PHASECHK.TRANS64.TRYWAIT P0, [R0+URZ+0x48], R2 ;  /* 0x00004802000075a7 */ /* 0x0002e600080011ff */
[----:B---3--:R-:W-:Y:S05]  /*47e0*/  @!P0 NANOSLEEP.SYNCS 0x989680 ;  /* 0x009896800000895d */ /* 0x008fea0003900000 */
[----:B------:R-:W3:Y:S02]  /*47f0*/  @!P0 SYNCS.PHASECHK.TRANS64 P0, [R0+URZ+0x48], R2 ;  /* 0x00004802000085a7 */ /* 0x000ee400080010ff */
[----:B--23--:R-:W-:Y:S05]  /*4800*/  @P0 EXIT ;  /* 0x000000000000094d */ /* 0x00cfea0003800000 */
[----:B------:R-:W-:Y:S05]  /*4810*/  BRA `(.L_x_83) ;  /* 0xfffffffc00e87947 */ /* 0x000fea000383ffff */
.L_x_74:
[----:B------:R-:W-:-:S06]  /*4820*/  UISETP.GE.AND UP0, UPT, UR22, 0x4, UPT ;  /* 0x000000041600788c */ /* 0x000fcc000bf06270 */
[----:B------:R-:W-:-:S13]  /*4830*/  PLOP3.LUT P0, PT, PT, PT, UP0, 0x80, 0x8 ;  /* 0x000000000008781c */ /* 0x000fda0003f0f008 */
[----:B------:R-:W-:Y:S05]  /*4840*/  @!P0 EXIT ;  /* 0x000000000000894d */ /* 0x000fea0003800000 */
[----:B------:R-:W-:Y:S01]  /*4850*/  BAR.SYNC.DEFER_BLOCKING 0x6, 0xa0 ;  /* 0x0182800000007b1d */ /* 0x000fe20000010000 */
[C---:B------:R-:W-:Y:S02]  /*4860*/  IMAD.SHL.U32 R4, R131.reuse, 0x40, RZ ;  /* 0x0000004083047824 */ /* 0x040fe400078e00ff */
[----:B------:R-:W-:Y:S02]  /*4870*/  HFMA2 R68, -RZ, RZ, 0, 0 ;  /* 0x00000000ff447431 */ /* 0x000fe400000001ff */
[C---:B------:R-:W-:Y:S01]  /*4880*/  IMAD.SHL.U32 R140, R131.reuse, 0x8, RZ ;  /* 0x00000008838c7824 */ /* 0x040fe200078e00ff */
[----:B------:R-:W-:Y:S01]  /*4890*/  CS2R R144, SRZ ;  /* 0x0000000000907805 */ /* 0x000fe2000001ff00 */
[C---:B------:R-:W-:Y:S01]  /*48a0*/  IMAD.SHL.U32 R147, R131.reuse, 0x10, RZ ;  /* 0x0000001083937824 */ /* 0x040fe200078e00ff */
[----:B------:R-:W-:Y:S01]  /*48b0*/  UMOV UR44, 0x400 ;  /* 0x00000400002c7882 */ /* 0x000fe20000000000 */
[----:B------:R-:W-:Y:S01]  /*48c0*/  LOP3.LUT R5, R4, 0x180, RZ, 0xc0, !PT ;  /* 0x0000018004057812 */ /* 0x000fe200078ec0ff */
[----:B------:R-:W-:Y:S01]  /*48d0*/  ULEA UR44, UR61, UR44, 0x18 ;  /* 0x0000002c3d2c7291 */ /* 0x000fe2000f8ec0ff */
[----:B------:R-:W1:Y:S01]  /*48e0*/  LDC.64 R136, c[0x0][0x888] ;  /* 0x00022200ff887b82 */ /* 0x000e620000000a00 */
[----:B------:R-:W-:Y:S01]  /*48f0*/  IMAD.U32 R69, R131, 0x10000, RZ ;  /* 0x0001000083457824 */ /* 0x000fe200078e00ff */
[----:B------:R-:W-:Y:S01]  /*4900*/  LOP3.LUT R140, R5, 0x30, R140, 0xf8, !PT ;  /* 0x00000030058c7812 */ /* 0x000fe200078ef88c */
[----:B------:R-:W-:Y:S01]  /*4910*/  UIADD3 UR4, UPT, UPT, UR44, 0x2200, URZ ;  /* 0x000022002c047890 */ /* 0x000fe2000fffe0ff */
[----:B------:R-:W-:Y:S01]  /*4920*/  LOP3.LUT R149, R147, 0x20, RZ, 0xc0, !PT ;  /* 0x0000002093957812 */ /* 0x000fe200078ec0ff */
[----:B------:R-:W-:Y:S01]  /*4930*/  IMAD.MOV.U32 R146, RZ, RZ, RZ ;  /* 0x000000ffff927224 */ /* 0x000fe200078e00ff */
[----:B------:R-:W-:Y:S01]  /*4940*/  LOP3.LUT R140, R140, 0x1e40, R4, 0xf8, !PT ;  /* 0x00001e408c8c7812 */ /* 0x000fe200078ef804 */
[----:B------:R-:W-:Y:S01]  /*4950*/  IMAD.MOV.U32 R143, RZ, RZ, RZ ;  /* 0x000000ffff8f7224 */ /* 0x000fe200078e00ff */
[----:B------:R-:W2:Y:S01]  /*4960*/  LDC.64 R138, c[0x0][0x890] ;  /* 0x00022400ff8a7b82 */ /* 0x000ea20000000a00 */
[----:B------:R-:W-:Y:S01]  /*4970*/  LOP3.LUT R69, R69, 0x600000, RZ, 0xc0, !PT ;  /* 0x0060000045457812 */ /* 0x000fe200078ec0ff */
[----:B------:R-:W3:Y:S01]  /*4980*/  LDCU UR53, c[0x0][0x370] ;  /* 0x00006e00ff3577ac */ /* 0x000ee20008000800 */
[----:B------:R-:W-:Y:S01]  /*4990*/  VIADD R148, R140, UR44 ;  /* 0x0000002c8c947c36 */ /* 0x000fe20008000000 */
[----:B------:R-:W-:-:S02]  /*49a0*/  LOP3.LUT R147, R147, 0x40, RZ, 0xc0, !PT ;  /* 0x0000004093937812 */ /* 0x000fc400078ec0ff */
[----:B------:R-:W-:Y:S01]  /*49b0*/  MOV R150, UR4 ;  /* 0x0000000400967c02 */ /* 0x000fe20008000f00 */
[----:B------:R-:W4:Y:S01]  /*49c0*/  LDS R0, [UR44+0x110] ;  /* 0x0001102cff007984 */ /* 0x000f220008000800 */
[----:B------:R-:W1:Y:S01]  /*49d0*/  LDC.64 R134, c[0x0][0x8b0] ;  /* 0x00022c00ff867b82 */ /* 0x000e620000000a00 */
[--C-:B------:R-:W-:Y:S01]  /*49e0*/  IADD3 R149, PT, PT, -R149, 0x200, R148.reuse ;  /* 0x0000020095957810 */ /* 0x100fe20007ffe194 */
[----:B------:R-:W1:Y:S01]  /*49f0*/  LDCU.64 UR62, c[0x0][0x348] ;  /* 0x00006900ff3e77ac */ /* 0x000e620008000a00 */
[----:B------:R-:W-:-:S03]  /*4a00*/  IADD3 R148, PT, PT, -R147, 0x200, R148 ;  /* 0x0000020093947810 */ /* 0x000fc60007ffe194 */
[----:B------:R-:W-:Y:S01]  /*4a10*/  IMAD.IADD R147, R149, 0x1, -R147 ;  /* 0x0000000195937824 */ /* 0x000fe200078e0a93 */
[----:B------:R-:W1:Y:S01]  /*4a20*/  LDCU UR41, c[0x0][0xb0c] ;  /* 0x00016180ff2977ac */ /* 0x000e620008000800 */
[----:B------:R-:W1:Y:S01]  /*4a30*/  LDC.64 R132, c[0x0][0x8a8] ;  /* 0x00022a00ff847b82 */ /* 0x000e620000000a00 */
[----:B------:R-:W1:Y:S01]  /*4a40*/  LDCU UR39, c[0x0][0xb30] ;  /* 0x00016600ff2777ac */ /* 0x000e620008000800 */
[----:B------:R-:W1:Y:S01]  /*4a50*/  LDCU.64 UR56, c[0x0][0x888] ;  /* 0x00011100ff3877ac */ /* 0x000e620008000a00 */
[----:B------:R-:W1:Y:S01]  /*4a60*/  LDCU.64 UR42, c[0x0][0xb28] ;  /* 0x00016500ff2a77ac */ /* 0x000e620008000a00 */
[----:B------:R-:W1:Y:S01]  /*4a70*/  LDCU.128 UR48, c[0x0][0xb10] ;  /* 0x00016200ff3077ac */ /* 0x000e620008000c00 */
[----:B------:R-:W1:Y:S01]  /*4a80*/  LDCU UR52, c[0x0][0x374] ;  /* 0x00006e80ff3477ac */ /* 0x000e620008000800 */
[----:B------:R-:W-:Y:S01]  /*4a90*/  UIADD3 UR59, UPT, UPT, UR44, 0x200, URZ ;  /* 0x000002002c3b7890 */ /* 0x000fe2000fffe0ff */
[----:B---34-:R-:W-:-:S11]  /*4aa0*/  IMAD.IADD R69, R0, 0x1, R69 ;  /* 0x0000000100457824 */ /* 0x018fd600078e0245 */
.L_x_101:
[----:B------:R-:W-:Y:S02]  /*4ab0*/  LEA R3, R143, UR44, 0x3 ;  /* 0x0000002c8f037c11 */ /* 0x000fe4000f8e18ff */
[----:B------:R-:W-:Y:S02]  /*4ac0*/  SHF.L.U32 R0, R145, 0x1f, RZ ;  /* 0x0000001f91007819 */ /* 0x000fe400000006ff */
[----:B-1----:R-:W-:Y:S02]  /*4ad0*/  LEA R4, R143, UR44, 0x4 ;  /* 0x0000002c8f047c11 */ /* 0x002fe4000f8e20ff */
[----:B------:R-:W3:Y:S02]  /*4ae0*/  SYNCS.PHASECHK.TRANS64.TRYWAIT P0, [R3+URZ+0x60], R0 ;  /* 0x00006000030075a7 */ /* 0x000ee400080011ff */
[----:B--23--:R-:W-:Y:S05]  /*4af0*/  @!P0 BRA `(.L_x_84) ;  /* 0x0000002800b88947 */ /* 0x00cfea0003800000 */
.L_x_133:
[----:B------:R-:W4:Y:S01]  /*4b00*/  LDS.128 R4, [R4+0xf0] ;  /* 0x0000f00004047984 */ /* 0x000f220000000c00 */
[----:B------:R-:W-:Y:S01]  /*4b10*/  UISETP.GE.AND UP0, UPT, UR40, 0x1, UPT ;  /* 0x000000012800788c */ /* 0x000fe2000bf06270 */
[----:B------:R-:W-:Y:S01]  /*4b20*/  @!PT LDS RZ, [RZ] ;  /* 0x00000000fffff984 */ /* 0x000fe20000000800 */
[----:B------:R-:W-:Y:S01]  /*4b30*/  @!PT LDS RZ, [RZ] ;  /* 0x00000000fffff984 */ /* 0x000fe20000000800 */
[----:B------:R-:W-:Y:S01]  /*4b40*/  @!PT LDS RZ, [RZ] ;  /* 0x00000000fffff984 */ /* 0x000fe20000000800 */
[----:B------:R-:W-:Y:S01]  /*4b50*/  @!PT LDS RZ, [RZ] ;  /* 0x00000000fffff984 */ /* 0x000fe20000000800 */
[----:B------:R1:W-:Y:S06]  /*4b60*/  MEMBAR.ALL.CTA ;  /* 0x0000000000007992 */ /* 0x0003ec0000008000 */
[----:B-1----:R-:W1:Y:S01]  /*4b70*/  FENCE.VIEW.ASYNC.S ;  /* 0x00000000000073c6 */ /* 0x002e620000000000 */
[----:B----4-:R-:W-:Y:S11]  /*4b80*/  LOP3.LUT P0, RZ, R6, 0x1, RZ, 0xc0, !PT ;  /* 0x0000000106ff7812 */ /* 0x010ff6000780c0ff */
[----:B------:R-:W-:Y:S02]  /*4b90*/  @!UPT UIADD3 URZ, UPT, UPT, URZ, URZ, URZ ;  /* 0x000000fffffff290 */ /* 0x000fe4000fffe0ff */
[----:B-1----:R-:W-:Y:S01]  /*4ba0*/  VOTEU.ANY UP1, P0 ;  /* 0x0000000000ff7886 */ /* 0x002fe20000020100 */
[----:B------:R-:W-:Y:S01]  /*4bb0*/  PLOP3.LUT P0, PT, PT, PT, UP1, 0x80, 0x8 ;  /* 0x000000000008781c */ /* 0x000fe20003f0f018 */
[----:B------:R-:W-:Y:S11]  /*4bc0*/  UP2UR UR47, UPR, URZ, 0x2 ;  /* 0x00000002ff2f7883 */ /* 0x000ff60008000000 */
[----:B------:R-:W-:Y:S01]  /*4bd0*/  @!UPT UIADD3 URZ, UPT, UPT, URZ, URZ, URZ ;  /* 0x000000fffffff290 */ /* 0x000fe2000fffe0ff */
[----:B---3--:R-:W-:Y:S02]  /*4be0*/  @P0 SHF.R.U32.HI R0, RZ, 0x10, R5 ;  /* 0x00000010ff000819 */ /* 0x008fe40000011605 */
        /* <DEDUP_REMOVED lines=12> */
[----:B------:R-:W3:Y:S01]  /*4cb0*/  LDCU UR12, c[0x0][0xb20] ;  /* 0x00016400ff0c77ac */ /* 0x000ee20008000800 */
[----:B------:R-:W-:Y:S02]  /*4cc0*/  UIMAD.WIDE.U32 UR4, UR52, UR51, URZ ;  /* 0x00000033340472a5 */ /* 0x000fe4000f8e00ff */
[----:B------:R-:W-:Y:S02]  /*4cd0*/  UIMAD.WIDE.U32 UR6, UR53, UR48, URZ ;  /* 0x00000030350672a5 */ /* 0x000fe4000f8e00ff */
[----:B------:R-:W-:Y:S02]  /*4ce0*/  UISETP.NE.AND UP0, UPT, UR50, 0x1, UPT ;  /* 0x000000013200788c */ /* 0x000fe4000bf05270 */
[----:B------:R-:W-:Y:S02]  /*4cf0*/  UIMAD.WIDE.U32 UR8, UR37, UR51, URZ ;  /* 0x00000033250872a5 */ /* 0x000fe4000f8e00ff */
[----:B------:R-:W-:Y:S02]  /*4d00*/  UIMAD.WIDE.U32 UR10, UR38, UR48, URZ ;  /* 0x00000030260a72a5 */ /* 0x000fe4000f8e00ff */
[----:B------:R-:W-:Y:S02]  /*4d10*/  UISETP.NE.AND UP1, UPT, UR41, 0x1, UPT ;  /* 0x000000012900788c */ /* 0x000fe4000bf25270 */
[----:B------:R-:W-:Y:S01]  /*4d20*/  UISETP.NE.AND UP2, UPT, UR40, 0x1, UPT ;  /* 0x000000012800788c */ /* 0x000fe2000bf45270 */
[----:B------:R-:W-:Y:S02]  /*4d30*/  UMOV UR4, UR5 ;  /* 0x0000000500047c82 */ /* 0x000fe40008000000 */
[----:B---3--:R-:W-:Y:S03]  /*4d40*/  USHF.R.U32.HI UR5, URZ, UR12, UR4 ;  /* 0x0000000cff057299 */ /* 0x008fe60008011604 */
[----:B------:R-:W-:Y:S02]  /*4d50*/  UMOV UR4, UR7 ;  /* 0x0000000700047c82 */ /* 0x000fe40008000000 */
[----:B------:R-:W-:Y:S02]  /*4d60*/  USHF.R.U32.HI UR7, URZ, UR49, UR4 ;  /* 0x00000031ff077299 */ /* 0x000fe40008011604 */
[----:B------:R-:W-:Y:S02]  /*4d70*/  USEL UR4, UR52, UR5, !UP0 ;  /* 0x0000000534047287 */ /* 0x000fe4000c000000 */
[----:B------:R-:W-:Y:S01]  /*4d80*/  USEL UR7, UR53, UR7, !UP1 ;  /* 0x0000000735077287 */ /* 0x000fe2000c800000 */
[----:B------:R-:W-:Y:S01]  /*4d90*/  UMOV UR5, UR9 ;  /* 0x0000000900057c82 */ /* 0x000fe20008000000 */
[----:B------:R-:W-:Y:S02]  /*4da0*/  UIMAD.WIDE.U32 UR8, UR4, UR42, URZ ;  /* 0x0000002a040872a5 */ /* 0x000fe4000f8e00ff */
[----:B------:R-:W-:Y:S03]  /*4db0*/  USHF.R.U32.HI UR6, URZ, UR12, UR5 ;  /* 0x0000000cff067299 */ /* 0x000fe60008011605 */
[----:B------:R-:W-:Y:S01]  /*4dc0*/  UMOV UR5, UR11 ;  /* 0x0000000b00057c82 */ /* 0x000fe20008000000 */
[----:B------:R-:W-:Y:S02]  /*4dd0*/  UIMAD.WIDE.U32 UR10, UR7, UR42, URZ ;  /* 0x0000002a070a72a5 */ /* 0x000fe4000f8e00ff */
[----:B------:R-:W-:Y:S02]  /*4de0*/  USHF.R.U32.HI UR12, URZ, UR49, UR5 ;  /* 0x00000031ff0c7299 */ /* 0x000fe40008011605 */
[----:B------:R-:W-:Y:S01]  /*4df0*/  USEL UR6, UR37, UR6, !UP0 ;  /* 0x0000000625067287 */ /* 0x000fe2000c000000 */
[----:B------:R-:W-:Y:S02]  /*4e00*/  UMOV UR5, UR9 ;  /* 0x0000000900057c82 */ /* 0x000fe40008000000 */
[----:B------:R-:W-:Y:S01]  /*4e10*/  UMOV UR10, UR11 ;  /* 0x0000000b000a7c82 */ /* 0x000fe20008000000 */
[----:B------:R-:W-:Y:S02]  /*4e20*/  @UP2 USHF.R.U32.HI UR4, URZ, UR43, UR5 ;  /* 0x0000002bff042299 */ /* 0x000fe40008011605 */
[----:B------:R-:W-:Y:S02]  /*4e30*/  @UP2 USHF.R.U32.HI UR7, URZ, UR43, UR10 ;  /* 0x0000002bff072299 */ /* 0x000fe4000801160a */
[----:B------:R-:W-:Y:S02]  /*4e40*/  UIMAD UR4, UR40, UR4, URZ ;  /* 0x00000004280472a4 */ /* 0x000fe4000f8e02ff */
[----:B------:R-:W-:Y:S02]  /*4e50*/  UIMAD.WIDE.U32 UR10, UR6, UR42, URZ ;  /* 0x0000002a060a72a5 */ /* 0x000fe4000f8e00ff */
[----:B------:R-:W-:Y:S02]  /*4e60*/  USEL UR5, UR38, UR12, !UP1 ;  /* 0x0000000c26057287 */ /* 0x000fe4000c800000 */
[----:B------:R-:W-:Y:S02]  /*4e70*/  UIMAD UR8, UR40, UR7, URZ ;  /* 0x00000007280872a4 */ /* 0x000fe4000f8e02ff */
[----:B------:R-:W-:Y:S03]  /*4e80*/  UISETP.GE.AND UP0, UPT, UR6, UR4, UPT ;  /* 0x000000040600728c */ /* 0x000fe6000bf06270 */
[----:B------:R-:W-:Y:S01]  /*4e90*/  UMOV UR4, UR11 ;  /* 0x0000000b00047c82 */ /* 0x000fe20008000000 */
[----:B------:R-:W-:Y:S02]  /*4ea0*/  UISETP.GE.OR UP0, UPT, UR5, UR8, UP0 ;  /* 0x000000080500728c */ /* 0x000fe40008706670 */
[----:B------:R-:W-:Y:S02]  /*4eb0*/  USHF.R.U32.HI UR4, URZ, UR43, UR4 ;  /* 0x0000002bff047299 */ /* 0x000fe40008011604 */
[----:B------:R-:W-:Y:S02]  /*4ec0*/  UIMAD.WIDE.U32 UR8, UR5, UR42, URZ ;  /* 0x0000002a050872a5 */ /* 0x000fe4000f8e00ff */
[----:B------:R-:W-:Y:S02]  /*4ed0*/  USEL UR11, UR6, UR4, !UP2 ;  /* 0x00000004060b7287 */ /* 0x000fe4000d000000 */
[----:B------:R-:W-:Y:S02]  /*4ee0*/  UIADD3 UR8, UPT, UPT, -UR5, URZ, URZ ;  /* 0x000000ff05087290 */ /* 0x000fe4000fffe1ff */
[----:B------:R-:W-:Y:S01]  /*4ef0*/  UIADD3 UR10, UPT, UPT, -UR11, URZ, URZ ;  /* 0x000000ff0b0a7290 */ /* 0x000fe2000fffe1ff */
[----:B------:R-:W-:Y:S01]  /*4f00*/  @!UP0 UMOV UR4, UR9 ;  /* 0x0000000900048c82 */ /* 0x000fe20008000000 */
[----:B------:R-:W-:Y:S02]  /*4f10*/  UIADD3 UR9, UPT, UPT, -UR6, URZ, URZ ;  /* 0x000000ff06097290 */ /* 0x000fe4000fffe1ff */
[----:B------:R-:W-:Y:S02]  /*4f20*/  @!UP0 USHF.R.U32.HI UR4, URZ, UR43, UR4 ;  /* 0x0000002bff048299 */ /* 0x000fe40008011604 */
[----:B------:R-:W-:Y:S02]  /*4f30*/  UIMAD UR10, UR40, UR10, UR6 ;  /* 0x0000000a280a72a4 */ /* 0x000fe4000f8e0206 */
[----:B------:R-:W-:Y:S04]  /*4f40*/  @!UP0 USEL UR4, UR5, UR4, !UP2 ;  /* 0x0000000405048287 */ /* 0x000fe8000d000000 */
[----:B------:R-:W-:Y:S02]  /*4f50*/  @!UP0 UIMAD UR10, UR7, UR10, UR4 ;  /* 0x0000000a070a82a4 */ /* 0x000fe4000f8e0204 */
[----:B------:R-:W-:Y:S02]  /*4f60*/  @!UP0 UIADD3 UR11, UPT, UPT, UR11, -UR4, URZ ;  /* 0x800000040b0b8290 */ /* 0x000fe4000fffe0ff */
[----:B------:R-:W-:Y:S02]  /*4f70*/  UIMAD UR7, UR41, UR8, UR38 ;  /* 0x00000008290772a4 */ /* 0x000fe4000f8e0226 */
[----:B------:R-:W-:Y:S02]  /*4f80*/  @!UP0 UIMAD UR6, UR11, UR40, UR5 ;  /* 0x000000280b0682a4 */ /* 0x000fe4000f8e0205 */
[----:B------:R-:W-:Y:S01]  /*4f90*/  UIMAD UR4, UR50, UR9, UR37 ;  /* 0x00000009320472a4 */ /* 0x000fe2000f8e0225 */
[----:B------:R-:W-:Y:S02]  /*4fa0*/  @!UP0 UMOV UR5, UR10 ;  /* 0x0000000a00058c82 */ /* 0x000fe40008000000 */
[----:B------:R-:W-:Y:S02]  /*4fb0*/  UIMAD UR38, UR5, UR41, UR7 ;  /* 0x00000029052672a4 */ /* 0x000fe4000f8e0207 */
[----:B------:R-:W-:Y:S11]  /*4fc0*/  UIMAD UR37, UR6, UR50, UR4 ;  /* 0x00000032062572a4 */ /* 0x000ff6000f8e0204 */
[----:B------:R-:W-:Y:S01]  /*4fd0*/  @!UPT UIADD3 URZ, UPT, UPT, URZ, URZ, URZ ;  /* 0x000000fffffff290 */ /* 0x000fe2000fffe0ff */
.L_x_85:
[----:B------:R-:W-:Y:S01]  /*4fe0*/  UISETP.NE.AND UP0, UPT, UR39, 0x1, UPT ;  /* 0x000000012700788c */ /* 0x000fe2000bf05270 */
[----:B------:R-:W-:Y:S10]  /*4ff0*/  IADD3 R143, PT, PT, R143, 0x1, RZ ;  /* 0x000000018f8f7810 */ /* 0x000ff40007ffe0ff */
[----:B------:R-:W3:Y:S01]  /*5000*/  @!UP0 LDCU.128 UR12, c[0x0][0xb10] ;  /* 0x00016200ff0c87ac */ /* 0x000ee20008000c00 */
[----:B------:R-:W4:Y:S01]  /*5010*/  @!UP0 LDCU UR5, c[0x0][0xb0c] ;  /* 0x00016180ff0587ac */ /* 0x000f220008000800 */
[----:B------:R-:W2:Y:S01]  /*5020*/  @!UP0 LDCU UR10, c[0x0][0xb20] ;  /* 0x00016400ff0a87ac */ /* 0x000ea20008000800 */
[----:B---3--:R-:W-:Y:S02]  /*5030*/  UIMAD.WIDE.U32 UR8, UR38, UR12, URZ ;  /* 0x0000000c260872a5 */ /* 0x008fe4000f8e00ff */
[----:B------:R-:W-:Y:S02]  /*5040*/  UIMAD.WIDE.U32 UR6, UR37, UR15, URZ ;  /* 0x0000000f250672a5 */ /* 0x000fe4000f8e00ff */
[----:B------:R-:W-:Y:S03]  /*5050*/  @!UP0 UISETP.NE.AND UP1, UPT, UR14, 0x1, UPT ;  /* 0x000000010e00888c */ /* 0x000fe6000bf25270 */
[----:B------:R-:W-:Y:S01]  /*5060*/  @!UP0 UMOV UR4, UR9 ;  /* 0x0000000900048c82 */ /* 0x000fe20008000000 */
[----:B----4-:R-:W-:Y:S02]  /*5070*/  @!UP0 UISETP.NE.AND UP2, UPT, UR5, 0x1, UPT ;  /* 0x000000010500888c */ /* 0x010fe4000bf45270 */
[----:B------:R-:W-:Y:S01]  /*5080*/  @!UP0 USHF.R.U32.HI UR4, URZ, UR13, UR4 ;  /* 0x0000000dff048299 */ /* 0x000fe20008011604 */
[----:B------:R-:W-:Y:S02]  /*5090*/  @!UP0 UMOV UR6, UR7 ;  /* 0x0000000700068c82 */ /* 0x000fe40008000000 */
[----:B--2---:R-:W-:Y:S02]  /*50a0*/  @!UP0 USHF.R.U32.HI UR6, URZ, UR10, UR6 ;  /* 0x0000000aff068299 */ /* 0x004fe40008011606 */
[----:B------:R-:W-:Y:S02]  /*50b0*/  @!UP0 USEL UR7, UR38, UR4, !UP2 ;  /* 0x0000000426078287 */ /* 0x000fe4000d000000 */
[----:B------:R-:W-:Y:S04]  /*50c0*/  @!UP0 USEL UR6, UR37, UR6, !UP1 ;  /* 0x0000000625068287 */ /* 0x000fe8000c800000 */
[----:B------:R-:W-:Y:S02]  /*50d0*/  @!UP0 UIADD3 UR4, UPT, UPT, -UR7, UR6, URZ ;  /* 0x0000000607048290 */ /* 0x000fe4000fffe1ff */
[----:B------:R-:W-:Y:S02]  /*50e0*/  @!UP0 UIADD3 UR6, UPT, UPT, UR7, -UR6, URZ ;  /* 0x8000000607068290 */ /* 0x000fe4000fffe0ff */
[----:B------:R-:W-:Y:S02]  /*50f0*/  @!UP0 UIMAD UR38, UR4, UR5, UR38 ;  /* 0x00000005042682a4 */ /* 0x000fe4000f8e0226 */
[----:B------:R-:W-:Y:S02]  /*5100*/  @!UP0 UIMAD UR37, UR6, UR14, UR37 ;  /* 0x0000000e062582a4 */ /* 0x000fe4000f8e0225 */
[----:B------:R-:W-:Y:S09]  /*5110*/  ULOP3.LUT UP0, URZ, UR59, 0x1b0, URZ, 0xc0, !UPT ;  /* 0x000001b03bff7892 */ /* 0x000ff2000f80c0ff */
[----:B------:R-:W-:Y:S05]  /*5120*/  BRA.U !UP0, `(.L_x_86) ;  /* 0x0000000108407547 */ /* 0x000fea000b800000 */
[----:B------:R-:W2:Y:S01]  /*5130*/  LDCU.64 UR8, c[0x4][0x80] ;  /* 0x01001000ff0877ac */ /* 0x000ea20008000a00 */
[----:B------:R-:W-:Y:S01]  /*5140*/  MOV R3, 0x0 ;  /* 0x0000000000037802 */ /* 0x000fe20000000f00 */
[----:B------:R-:W-:Y:S02]  /*5150*/  HFMA2 R12, -RZ, RZ, 0, 5.9604644775390625e-08 ;  /* 0x00000001ff0c7431 */ /* 0x000fe400000001ff */
[----:B------:R-:W-:Y:S02]  /*5160*/  IMAD.MOV.U32 R8, RZ, RZ, 0x70 ;  /* 0x00000070ff087424 */ /* 0x000fe400078e00ff */
[----:B------:R-:W-:Y:S01]  /*5170*/  IMAD.MOV.U32 R13, RZ, RZ, RZ ;  /* 0x000000ffff0d7224 */ /* 0x000fe200078e00ff */
[----:B------:R-:W3:Y:S01]  /*5180*/  LDCU.64 UR6, c[0x4][0x88] ;  /* 0x01001100ff0677ac */ /* 0x000ee20008000a00 */
[----:B------:R-:W4:Y:S01]  /*5190*/  LDC.64 R2, c[0x4][R3] ;  /* 0x0100000003027b82 */ /* 0x000f220000000a00 */
[----:B------:R-:W1:Y:S01]  /*51a0*/  LDCU.64 UR4, c[0x4][0x8] ;  /* 0x01000100ff0477ac */ /* 0x000e620008000a00 */
[----:B--2---:R-:W-:Y:S01]  /*51b0*/  MOV R5, UR9 ;  /* 0x0000000900057c02 */ /* 0x004fe20008000f00 */
[----:B------:R-:W-:Y:S01]  /*51c0*/  IMAD.U32 R4, RZ, RZ, UR8 ;  /* 0x00000008ff047e24 */ /* 0x000fe2000f8e00ff */
[----:B---3--:R-:W-:Y:S01]  /*51d0*/  MOV R7, UR7 ;  /* 0x0000000700077c02 */ /* 0x008fe20008000f00 */
[----:B------:R-:W-:Y:S01]  /*51e0*/  IMAD.U32 R6, RZ, RZ, UR6 ;  /* 0x00000006ff067e24 */ /* 0x000fe2000f8e00ff */
[----:B-1----:R-:W-:Y:S01]  /*51f0*/  MOV R11, UR5 ;  /* 0x00000005000b7c02 */ /* 0x002fe20008000f00 */
[----:B------:R-:W-:Y:S02]  /*5200*/  IMAD.U32 R10, RZ, RZ, UR4 ;  /* 0x00000004ff0a7e24 */ /* 0x000fe4000f8e00ff */
[----:B------:R-:W-:Y:S07]  /*5210*/  LEPC R20, `(.L_x_86) ;  /* 0x000000001014794e */ /* 0x000fee0000000000 */
[----:B----45:R-:W-:Y:S05]  /*5220*/  CALL.ABS.NOINC R2 ;  /* 0x0000000002007343 */ /* 0x030fea0003c00000 */
.L_x_86:
[----:B------:R-:W-:Y:S01]  /*5230*/  LOP3.LUT P0, RZ, R150, 0x1b0, RZ, 0xc0, !PT ;  /* 0x000001b096ff7812 */ /* 0x000fe2000780c0ff */
[----:B------:R-:W-:Y:S11]  /*5240*/  BSSY.RECONVERGENT B6, `(.L_x_87) ;  /* 0x0000013000067945 */ /* 0x000ff60003800200 */
[----:B------:R-:W-:Y:S01]  /*5250*/  @!UPT UIADD3 URZ, UPT, UPT, URZ, URZ, URZ ;  /* 0x000000fffffff290 */ /* 0x000fe2000fffe0ff */
[----:B------:R-:W-:Y:S05]  /*5260*/  @!P0 BRA `(.L_x_88) ;  /* 0x0000000000408947 */ /* 0x000fea0003800000 */
        /* <DEDUP_REMOVED lines=16> */
.L_x_88:
[----:B------:R-:W-:Y:S05]  /*5370*/  BSYNC.RECONVERGENT B6 ;  /* 0x0000000000067941 */ /* 0x000fea0003800200 */
.L_x_87:
[----:B------:R-:W-:Y:S01]  /*5380*/  ISETP.NE.U32.AND P3, PT, R138, RZ, PT ;  /* 0x000000ff8a00720c */ /* 0x000fe20003f65070 */
[----:B------:R-:W-:Y:S01]  /*5390*/  UISETP.NE.AND UP1, UPT, UR60, URZ, UPT ;  /* 0x000000ff3c00728c */ /* 0x000fe2000bf25270 */
[----:B------:R-:W-:Y:S02]  /*53a0*/  ISETP.NE.U32.AND P4, PT, R134, RZ, PT ;  /* 0x000000ff8600720c */ /* 0x000fe40003f85070 */
[----:B------:R-:W-:Y:S02]  /*53b0*/  ISETP.NE.AND.EX P3, PT, R139, RZ, PT, P3 ;  /* 0x000000ff8b00720c */ /* 0x000fe40003f65330 */
[----:B------:R-:W-:Y:S02]  /*53c0*/  PLOP3.LUT P1, PT, PT, PT, PT, 0x8, 0x80 ;  /* 0x000000000080781c */ /* 0x000fe40003f2e170 */
[----:B------:R-:W-:Y:S02]  /*53d0*/  PLOP3.LUT P0, PT, PT, PT, UP1, 0x80, 0x8 ;  /* 0x000000000008781c */ /* 0x000fe40003f0f018 */
[----:B------:R-:W-:Y:S02]  /*53e0*/  ISETP.NE.AND.EX P4, PT, R135, RZ, PT, P4 ;  /* 0x000000ff8700720c */ /* 0x000fe40003f85340 */
[----:B------:R-:W2:Y:S09]  /*53f0*/  @UP1 LDCU.64 UR4, c[0x0][0x888] ;  /* 0x00011100ff0417ac */ /* 0x000eb20008000a00 */
[----:B------:R-:W-:Y:S01]  /*5400*/  @P0 PLOP3.LUT P1, PT, P3, PT, PT, 0x80, 0x8 ;  /* 0x000000000008081c */ /* 0x000fe20001f2f070 */
[----:B--2---:R-:W-:Y:S04]  /*5410*/  @UP1 UISETP.NE.U32.AND UP0, UPT, UR4, URZ, UPT ;  /* 0x000000ff0400128c */ /* 0x004fe8000bf05070 */
[----:B------:R-:W-:Y:S04]  /*5420*/  @UP1 UISETP.NE.AND.EX UP0, UPT, UR5, URZ, UPT, UP0 ;  /* 0x000000ff0500128c */ /* 0x000fe8000bf05300 */
[----:B------:R-:W-:Y:S01]  /*5430*/  @UP1 USEL UR4, URZ, 0xffffffff, UP0 ;  /* 0xffffffffff041887 */ /* 0x000fe20008000000 */
[----:B------:R-:W-:Y:S11]  /*5440*/  @!P3 BRA `(.L_x_89) ;  /* 0x000000000030b947 */ /* 0x000ff60003800000 */
        /* <DEDUP_REMOVED lines=12> */
.L_x_89:
[----:B------:R-:W-:Y:S05]  /*5510*/  @!P4 BRA `(.L_x_90) ;  /* 0x000000000024c947 */ /* 0x000fea0003800000 */
[----:B------:R-:W-:Y:S01]  /*5520*/  ISETP.NE.U32.AND P2, PT, R132, RZ, PT ;  /* 0x000000ff8400720c */ /* 0x000fe20003f45070 */
[----:B------:R-:W2:Y:S03]  /*5530*/  LDCU.64 UR6, c[0x0][0x358] ;  /* 0x00006b00ff0677ac */ /* 0x000ea60008000a00 */
[----:B------:R-:W-:Y:S11]  /*5540*/  ISETP.NE.AND.EX P2, PT, R133, RZ, PT, P2 ;  /* 0x000000ff8500720c */ /* 0x000ff60003f45320 */
[----:B------:R-:W-:Y:S02]  /*5550*/  @!UPT UIADD3 URZ, UPT, UPT, URZ, URZ, URZ ;  /* 0x000000fffffff290 */ /* 0x000fe4000fffe0ff */
[----:B------:R-:W4:Y:S01]  /*5560*/  @P2 LDC.64 R2, c[0x0][0x8a8] ;  /* 0x00022a00ff022b82 */ /* 0x000f220000000a00 */
[----:B-1----:R-:W-:Y:S04]  /*5570*/  @P2 IMAD R0, R134, UR36, RZ ;  /* 0x0000002486002c24 */ /* 0x002fe8000f8e02ff */
[----:B----4-:R-:W-:Y:S05]  /*5580*/  @P2 IMAD.WIDE R2, R0, 0x4, R2 ;  /* 0x0000000400022825 */ /* 0x010fea00078e0202 */
[----:B--2--5:R2:W5:Y:S02]  /*5590*/  @P2 LDG.E R70, desc[UR6][R2.64] ;  /* 0x0000000602462981 */ /* 0x024564000c1e1900 */
[----:B--2---:R-:W4:Y:S02]  /*55a0*/  @!P2 LDC R70, c[0x0][0x8a0] ;  /* 0x00022800ff46ab82 */ /* 0x004f240000000800 */
.L_x_90:
[----:B---3-5:R-:W-:Y:S01]  /*55b0*/  @P0 FSETP.NEU.AND P4, PT, R71, RZ, PT ;  /* 0x000000ff4700020b */ /* 0x028fe20003f8d000 */
[----:B-1----:R-:W-:Y:S01]  /*55c0*/  IMAD.U32 R0, RZ, RZ, UR4 ;  /* 0x00000004ff007e24 */ /* 0x002fe2000f8e00ff */
[----:B------:R-:W-:Y:S01]  /*55d0*/  @P0 LOP3.LUT P2, RZ, R141, 0xff, RZ, 0xc0, !PT ;  /* 0x000000ff8dff0812 */ /* 0x000fe2000784c0ff */
[----:B------:R-:W-:Y:S01]  /*55e0*/  BSSY B1, `(.L_x_91) ;  /* 0x000003d000017945 */ /* 0x000fe20003800000 */
[----:B------:R-:W-:Y:S02]  /*55f0*/  @P0 SEL R2, RZ, 0xffffffff, P4 ;  /* 0xffffffffff020807 */ /* 0x000fe40002000000 */
[----:B------:R-:W-:Y:S02]  /*5600*/  CS2R R18, SRZ ;  /* 0x0000000000127805 */ /* 0x000fe4000001ff00 */
[----:B------:R-:W-:Y:S02]  /*5610*/  LEA R22, R68, UR44, 0x3 ;  /* 0x0000002c44167c11 */ /* 0x000fe4000f8e18ff */
[----:B------:R-:W-:Y:S02]  /*5620*/  CS2R R16, SRZ ;  /* 0x0000000000107805 */ /* 0x000fe4000001ff00 */
[----:B------:R-:W-:Y:S02]  /*5630*/  @P1 SEL R2, R0, R2, !P2 ;  /* 0x0000000200021207 */ /* 0x000fe40005000000 */
[----:B------:R-:W-:Y:S02]  /*5640*/  CS2R R26, SRZ ;  /* 0x00000000001a7805 */ /* 0x000fe4000001ff00 */
[----:B------:R-:W-:Y:S02]  /*5650*/  SHF.L.U32 R4, R146, 0x1f, RZ ;  /* 0x0000001f92047819 */ /* 0x000fe400000006ff */
[----:B------:R-:W-:Y:S02]  /*5660*/  CS2R R24, SRZ ;  /* 0x0000000000187805 */ /* 0x000fe4000001ff00 */
[----:B------:R-:W-:Y:S02]  /*5670*/  @P0 LOP3.LUT R2, R2, 0x1, RZ, 0xc0, !PT ;  /* 0x0000000102020812 */ /* 0x000fe400078ec0ff */
[----:B------:R-:W-:Y:S02]  /*5680*/  CS2R R30, SRZ ;  /* 0x00000000001e7805 */ /* 0x000fe4000001ff00 */
[----:B------:R-:W-:Y:S02]  /*5690*/  PLOP3.LUT P5, PT, PT, PT, PT, 0x8, 0x80 ;  /* 0x000000000080781c */ /* 0x000fe40003fae170 */
[----:B------:R-:W-:Y:S02]  /*56a0*/  CS2R R28, SRZ ;  /* 0x00000000001c7805 */ /* 0x000fe4000001ff00 */
[----:B------:R-:W-:Y:S01]  /*56b0*/  ISETP.NE.U32.OR P1, PT, R2, 0x1, !P0 ;  /* 0x000000010200780c */ /* 0x000fe20004725470 */
[----:B------:R-:W-:Y:S01]  /*56c0*/  IMAD R2, R68, 0x40, R69 ;  /* 0x0000004044027824 */ /* 0x000fe200078e0245 */
[----:B------:R-:W-:Y:S02]  /*56d0*/  CS2R R34, SRZ ;  /* 0x0000000000227805 */ /* 0x000fe4000001ff00 */
[----:B------:R-:W-:Y:S09]  /*56e0*/  CS2R R32, SRZ ;  /* 0x0000000000207805 */ /* 0x000ff2000001ff00 */
[----:B------:R-:W-:Y:S04]  /*56f0*/  @P1 SHF.L.U32 R0, R144, 0x1f, RZ ;  /* 0x0000001f90001819 */ /* 0x000fe800000006ff */
[----:B------:R-:W1:Y:S01]  /*5700*/  @P1 SYNCS.PHASECHK.TRANS64.TRYWAIT P0, [UR44+0x40], R0 ;  /* 0x00004000ff0015a7 */ /* 0x000e62000800112c */
[----:B------:R2:W3:Y:S01]  /*5710*/  SYNCS.PHASECHK.TRANS64.TRYWAIT P4, [R22+URZ+0x80], R4 ;  /* 0x00008004160075a7 */ /* 0x0004e200080811ff */
[----:B-1----:R-:W-:Y:S01]  /*5720*/  @P1 PLOP3.LUT P5, PT, P0, PT, PT, 0x8, 0x80 ;  /* 0x000000000080181c */ /* 0x002fe200007ae170 */
[----:B------:R-:W-:Y:S01]  /*5730*/  @!UPT UIADD3 URZ, UPT, UPT, URZ, URZ, URZ ;  /* 0x000000fffffff290 */ /* 0x000fe2000fffe0ff */
[----:B--23--:R-:W-:Y:S11]  /*5740*/  @!P1 BRA `(.L_x_92) ;  /* 0x0000000000989947 */ /* 0x00cff60003800000 */
[----:B------:R-:W-:Y:S01]  /*5750*/  ISETP.NE.U32.AND P0, PT, RZ, UR56, PT ;  /* 0x00000038ff007c0c */ /* 0x000fe2000bf05070 */
[----:B------:R-:W-:Y:S01]  /*5760*/  BSSY B0, `(.L_x_93) ;  /* 0x0000016000007945 */ /* 0x000fe20003800000 */
[----:B------:R-:W-:Y:S02]  /*5770*/  FSETP.NEU.AND P2, PT, R71, RZ, PT ;  /* 0x000000ff4700720b */ /* 0x000fe40003f4d000 */
[----:B------:R-:W-:Y:S02]  /*5780*/  CS2R R34, SRZ ;  /* 0x0000000000227805 */ /* 0x000fe4000001ff00 */
[----:B------:R-:W-:Y:S02]  /*5790*/  ISETP.NE.AND.EX P0, PT, RZ, UR57, PT, P0 ;  /* 0x00000039ff007c0c */ /* 0x000fe4000bf05300 */
[----:B------:R-:W-:Y:S02]  /*57a0*/  CS2R R32, SRZ ;  /* 0x0000000000207805 */ /* 0x000fe4000001ff00 */
[----:B------:R-:W-:Y:S02]  /*57b0*/  LOP3.LUT P1, RZ, R141, 0xff, RZ, 0xc0, !PT ;  /* 0x000000ff8dff7812 */ /* 0x000fe4000782c0ff */
[----:B------:R-:W-:Y:S02]  /*57c0*/  CS2R R30, SRZ ;  /* 0x00000000001e7805 */ /* 0x000fe4000001ff00 */
[----:B------:R-:W-:Y:S02]  /*57d0*/  SEL R0, RZ, 0xffffffff, P2 ;  /* 0xffffffffff007807 */ /* 0x000fe40001000000 */
[----:B------:R-:W-:Y:S02]  /*57e0*/  CS2R R28, SRZ ;  /* 0x00000000001c7805 */ /* 0x000fe4000001ff00 */
[----:B------:R-:W-:Y:S02]  /*57f0*/  SEL R3, RZ, 0xffffffff, P0 ;  /* 0xffffffffff037807 */ /* 0x000fe40000000000 */
[----:B------:R-:W-:Y:S02]  /*5800*/  CS2R R26, SRZ ;  /* 0x00000000001a7805 */ /* 0x000fe4000001ff00 */
[----:B------:R-:W-:Y:S02]  /*5810*/  CS2R R24, SRZ ;  /* 0x0000000000187805 */ /* 0x000fe4000001ff00 */
[----:B------:R-:W-:Y:S02]  /*5820*/  CS2R R18, SRZ ;  /* 0x0000000000127805 */ /* 0x000fe4000001ff00 */
[----:B------:R-:W-:Y:S02]  /*5830*/  @P3 SEL R0, R3, R0, !P1 ;  /* 0x0000000003003207 */ /* 0x000fe40004800000 */
[----:B------:R-:W-:Y:S02]  /*5840*/  CS2R R16, SRZ ;  /* 0x0000000000107805 */ /* 0x000fe4000001ff00 */
[----:B------:R-:W-:Y:S04]  /*5850*/  LOP3.LUT R0, R0, 0x1, RZ, 0xc0, !PT ;  /* 0x0000000100007812 */ /* 0x000fe800078ec0ff */
[----:B------:R-:W-:Y:S01]  /*5860*/  ISETP.NE.U32.AND P0, PT, R0, 0x1, PT ;  /* 0x000000010000780c */ /* 0x000fe20003f05070 */
[----:B------:R-:W-:Y:S01]  /*5870*/  @!UPT UIADD3 URZ, UPT, UPT, URZ, URZ, URZ ;  /* 0x000000fffffff290 */ /* 0x000fe2000fffe0ff */
[----:B------:R-:W-:Y:S11]  /*5880*/  @!P5 BRA `(.L_x_94) ;  /* 0x00000000000cd947 */ /* 0x000ff60003800000 */
[----:B------:R-:W-:Y:S04]  /*5890*/  SHF.L.U32 R3, R144, 0x1f, RZ ;  /* 0x0000001f90037819 */ /* 0x000fe800000006ff */
[----:B------:R-:W1:Y:S02]  /*58a0*/  SYNCS.PHASECHK.TRANS64.TRYWAIT P1, [UR44+0x40], R3 ;  /* 0x00004003ff0075a7 */ /* 0x000e64000802112c */
[----:B-1----:R-:W-:Y:S05]  /*58b0*/  @!P1 BRA `(.L_x_95) ;  /* 0x0000001c005c9947 */ /* 0x002fea0003800000 */
.L_x_94:
[----:B------:R-:W-:Y:S05]  /*58c0*/  BSYNC B0 ;  /* 0x0000000000007941 */ /* 0x000fea0003800000 */
.L_x_93:
[----:B------:R2:W3:Y:S01]  /*58d0*/  @P0 LDS.128 R32, [R140+UR44+0x200] ;  /* 0x0002002c8c200984 */ /* 0x0004e20008000c00 */
[----:B------:R-:W-:Y:S01]  /*58e0*/  UIADD3 UR4, UPT, UPT, UR44, 0x48, URZ ;  /* 0x000000482c047890 */ /* 0x000fe2000fffe0ff */
[----:B------:R-:W-:Y:S02]  /*58f0*/  LOP3.LUT R144, R144, 0x1, RZ, 0x3c, !PT ;  /* 0x0000000190907812 */ /* 0x000fe400078e3cff */
[----:B------:R2:W1:Y:S01]  /*5900*/  @P0 LDS.128 R28, [R149+0x10] ;  /* 0x00001000951c0984 */ /* 0x0004620000000c00 */
[----:B------:R-:W-:Y:S03]  /*5910*/  UPRMT UR4, UR61, 0x654, UR4 ;  /* 0x000006543d047896 */ /* 0x000fe60008000004 */
[----:B------:R2:W1:Y:S04]  /*5920*/  @P0 LDS.128 R24, [R148+0x20] ;  /* 0x0000200094180984 */ /* 0x0004680000000c00 */
[----:B------:R2:W1:Y:S01]  /*5930*/  @P0 LDS.128 R16, [R147+0x30] ;  /* 0x0000300093100984 */ /* 0x0004620000000c00 */
[----:B------:R-:W-:Y:S01]  /*5940*/  @!PT LDS RZ, [RZ] ;  /* 0x00000000fffff984 */ /* 0x000fe20000000800 */
[----:B------:R-:W-:Y:S01]  /*5950*/  @!PT LDS RZ, [RZ] ;  /* 0x00000000fffff984 */ /* 0x000fe20000000800 */
[----:B------:R-:W-:Y:S01]  /*5960*/  @!PT LDS RZ, [RZ] ;  /* 0x00000000fffff984 */ /* 0x000fe20000000800 */
[----:B------:R-:W-:Y:S01]  /*5970*/  @!PT LDS RZ, [RZ] ;  /* 0x00000000fffff984 */ /* 0x000fe20000000800 */
[----:B------:R5:W-:Y:S06]  /*5980*/  MEMBAR.ALL.CTA ;  /* 0x0000000000007992 */ /* 0x000bec0000008000 */
[----:B-----5:R-:W5:Y:S02]  /*5990*/  FENCE.VIEW.ASYNC.S ;  /* 0x00000000000073c6 */ /* 0x020f640000000000 */
[----:B-----5:R-:W-:Y:S01]  /*59a0*/  SYNCS.ARRIVE.TRANS64.RED.A1T0 RZ, [UR4], RZ ;  /* 0x000000ffffff79a7 */ /* 0x020fe20008100404 */
.L_x_92:
[----:B------:R-:W-:Y:S05]  /*59b0*/  BSYNC B1 ;  /* 0x0000000000017941 */ /* 0x000fea0003800000 */
.L_x_91:
[----:B-1----:R-:W-:Y:S04]  /*59c0*/  SHF.R.U32.HI R0, RZ, 0x15, R2 ;  /* 0x00000015ff007819 */ /* 0x002fe80000011602 */
[----:B------:R-:W-:Y:S01]  /*59d0*/  LOP3.LUT P0, RZ, R0, 0x3, R142, 0x48, !PT ;  /* 0x0000000300ff7812 */ /* 0x000fe2000780488e */
[----:B------:R-:W-:Y:S01]  /*59e0*/  @!UPT UIADD3 URZ, UPT, UPT, URZ, URZ, URZ ;  /* 0x000000fffffff290 */ /* 0x000fe2000fffe0ff */
[----:B------:R-:W-:Y:S11]  /*59f0*/  @P4 BRA `(.L_x_96) ;  /* 0x0000000000084947 */ /* 0x000ff60003800000 */
[----:B------:R-:W1:Y:S02]  /*5a00*/  SYNCS.PHASECHK.TRANS64.TRYWAIT P1, [R22+URZ+0x80], R4 ;  /* 0x00008004160075a7 */ /* 0x000e6400080211ff */
[----:B-1----:R-:W-:Y:S05]  /*5a10*/  @!P1 BRA `(.L_x_97) ;  /* 0x0000001c001c9947 */ /* 0x002fea0003800000 */
.L_x_96:
[----:B------:R-:W-:Y:S05]  /*5a20*/  @!P0 BRA `(.L_x_98) ;  /* 0x0000000000408947 */ /* 0x000fea0003800000 */
[----:B------:R-:W1:Y:S01]  /*5a30*/  LDCU.64 UR8, c[0x4][0x70] ;  /* 0x01000e00ff0877ac */ /* 0x000e620008000a00 */
[----:B------:R-:W-:Y:S01]  /*5a40*/  MOV R15, 0x0 ;  /* 0x00000000000f7802 */ /* 0x000fe20000000f00 */
[----:B------:R-:W-:Y:S02]  /*5a50*/  HFMA2 R12, -RZ, RZ, 0, 5.9604644775390625e-08 ;  /* 0x00000001ff0c7431 */ /* 0x000fe400000001ff */
[----:B------:R-:W-:Y:S02]  /*5a60*/  IMAD.MOV.U32 R8, RZ, RZ, 0x192 ;  /* 0x00000192ff087424 */ /* 0x000fe400078e00ff */
[----:B------:R-:W-:Y:S01]  /*5a70*/  IMAD.MOV.U32 R13, RZ, RZ, RZ ;  /* 0x000000ffff0d7224 */ /* 0x000fe200078e00ff */
[----:B------:R-:W5:Y:S01]  /*5a80*/  LDCU.64 UR6, c[0x4][0x78] ;  /* 0x01000f00ff0677ac */ /* 0x000f620008000a00 */
[----:B------:R-:W2:Y:S01]  /*5a90*/  LDC.64 R14, c[0x4][R15] ;  /* 0x010000000f0e7b82 */ /* 0x000ea20000000a00 */
[----:B------:R-:W3:Y:S01]  /*5aa0*/  LDCU.64 UR4, c[0x4][0x10] ;  /* 0x01000200ff0477ac */ /* 0x000ee20008000a00 */
[----:B-1----:R-:W-:Y:S01]  /*5ab0*/  MOV R5, UR9 ;  /* 0x0000000900057c02 */ /* 0x002fe20008000f00 */
[----:B------:R-:W-:Y:S01]  /*5ac0*/  IMAD.U32 R4, RZ, RZ, UR8 ;  /* 0x00000008ff047e24 */ /* 0x000fe2000f8e00ff */
[----:B-----5:R-:W-:Y:S01]  /*5ad0*/  MOV R7, UR7 ;  /* 0x0000000700077c02 */ /* 0x020fe20008000f00 */
[----:B------:R-:W-:Y:S01]  /*5ae0*/  IMAD.U32 R6, RZ, RZ, UR6 ;  /* 0x00000006ff067e24 */ /* 0x000fe2000f8e00ff */
[----:B---3--:R-:W-:Y:S01]  /*5af0*/  MOV R11, UR5 ;  /* 0x00000005000b7c02 */ /* 0x008fe20008000f00 */
[----:B------:R-:W-:Y:S02]  /*5b00*/  IMAD.U32 R10, RZ, RZ, UR4 ;  /* 0x00000004ff0a7e24 */ /* 0x000fe4000f8e00ff */
[----:B------:R-:W-:Y:S07]  /*5b10*/  LEPC R20, `(.L_x_98) ;  /* 0x000000001014794e */ /* 0x000fee0000000000 */
[----:B--2-4-:R-:W-:Y:S05]  /*5b20*/  CALL.ABS.NOINC R14 ;  /* 0x000000000e007343 */ /* 0x014fea0003c00000 */
.L_x_98:
[----:B------:R-:W-:Y:S01]  /*5b30*/  LOP3.LUT P0, RZ, R131, 0x60, RZ, 0xc0, !PT ;  /* 0x0000006083ff7812 */ /* 0x000fe2000780c0ff */
[----:B------:R-:W-:Y:S05]  /*5b40*/  WARPSYNC.ALL ;  /* 0x0000000000007948 */ /* 0x000fea0003800000 */
[----:B------:R-:W-:Y:S01]  /*5b50*/  R2UR UR4, R2 ;  /* 0x00000000020472ca */ /* 0x000fe200000e0000 */
[----:B------:R-:W-:Y:S01]  /*5b60*/  BSSY.RECONVERGENT B0, `(.L_x_99) ;  /* 0x0000120000007945 */ /* 0x000fe20003800200 */
[----:B---3--:R-:W-:Y:S02]  /*5b70*/  F2FP.F16.E4M3.UNPACK_B R2, R32 ;  /* 0x00000020ff02723e */ /* 0x008fe400020006ff */
[-C--:B------:R-:W-:Y:S02]  /*5b80*/  F2FP.F16.E4M3.UNPACK_B R21, R33.reuse ;  /* 0x00000021ff15723e */ /* 0x080fe400020006ff */
[----:B------:R-:W-:Y:S01]  /*5b90*/  F2FP.F16.E4M3.UNPACK_B R12, R28 ;  /* 0x0000001cff0c723e */ /* 0x000fe200020006ff */
[----:B------:R-:W-:Y:S01]  /*5ba0*/  HADD2.F32 R0, -RZ, R2.H0_H0 ;  /* 0x20000002ff007230 */ /* 0x000fe20000004100 */
[----:B------:R-:W-:Y:S01]  /*5bb0*/  F2FP.F16.E4M3.UNPACK_B R32, R32.H1 ;  /* 0x00000020ff20723e */ /* 0x000fe200030006ff */
[--C-:B------:R-:W-:Y:S01]  /*5bc0*/  HADD2.F32 R73, -RZ, R21.reuse.H0_H0 ;  /* 0x20000015ff497230 */ /* 0x100fe20000004100 */
[----:B------:R-:W-:Y:S01]  /*5bd0*/  F2FP.F16.E4M3.UNPACK_B R33, R33.H1 ;  /* 0x00000021ff21723e */ /* 0x000fe200030006ff */
[----:B------:R-:W-:Y:S01]  /*5be0*/  HADD2.F32 R74, -RZ, R21.H1_H1 ;  /* 0x30000015ff4a7230 */ /* 0x000fe20000004100 */
[-C--:B------:R-:W-:Y:S01]  /*5bf0*/  F2FP.F16.E4M3.UNPACK_B R20, R34.reuse ;  /* 0x00000022ff14723e */ /* 0x080fe200020006ff */
[--C-:B------:R-:W-:Y:S01]  /*5c00*/  HADD2.F32 R3, -RZ, R32.reuse.H0_H0 ;  /* 0x20000020ff037230 */ /* 0x100fe20000004100 */
[----:B------:R-:W-:Y:S01]  /*5c10*/  F2FP.F16.E4M3.UNPACK_B R15, R34.H1 ;  /* 0x00000022ff0f723e */ /* 0x000fe200030006ff */
[----:B------:R-:W-:Y:S01]  /*5c20*/  HADD2.F32 R72, -RZ, R32.H1_H1 ;  /* 0x30000020ff487230 */ /* 0x000fe20000004100 */
[-C--:B------:R-:W-:Y:S01]  /*5c30*/  F2FP.F16.E4M3.UNPACK_B R14, R35.reuse ;  /* 0x00000023ff0e723e */ /* 0x080fe200020006ff */
[--C-:B------:R-:W-:Y:S01]  /*5c40*/  HADD2.F32 R75, -RZ, R33.reuse.H0_H0 ;  /* 0x20000021ff4b7230 */ /* 0x100fe20000004100 */
[----:B------:R-:W-:Y:S01]  /*5c50*/  F2FP.F16.E4M3.UNPACK_B R13, R35.H1 ;  /* 0x00000023ff0d723e */ /* 0x000fe200030006ff */
[----:B------:R-:W-:Y:S01]  /*5c60*/  HADD2.F32 R76, -RZ, R33.H1_H1 ;  /* 0x30000021ff4c7230 */ /* 0x000fe20000004100 */
[----:B------:R-:W-:Y:S01]  /*5c70*/  F2FP.F16.E4M3.UNPACK_B R28, R28.H1 ;  /* 0x0000001cff1c723e */ /* 0x000fe200030006ff */
[--C-:B------:R-:W-:Y:S01]  /*5c80*/  HADD2.F32 R77, -RZ, R20.reuse.H0_H0 ;  /* 0x20000014ff4d7230 */ /* 0x100fe20000004100 */
[-C--:B------:R-:W-:Y:S01]  /*5c90*/  F2FP.F16.E4M3.UNPACK_B R11, R29.reuse ;  /* 0x0000001dff0b723e */ /* 0x080fe200020006ff */
        /* <DEDUP_REMOVED lines=15> */
[----:B------:R-:W-:Y:S01]  /*5d90*/  R2UR UR5, R22 ;  /* 0x00000000160572ca */ /* 0x000fe200000e0000 */
        /* <DEDUP_REMOVED lines=29> */
[----:B------:R-:W-:Y:S01]  /*5f70*/  IADD3 R68, PT, PT, R68, 0x1, RZ ;  /* 0x0000000144447810 */ /* 0x000fe20007ffe0ff */
[--C-:B------:R-:W-:Y:S02]  /*5f80*/  HADD2.F32 R101, -RZ, R5.reuse.H0_H0 ;  /* 0x20000005ff657230 */ /* 0x100fe40000004100 */
[----:B------:R-:W-:Y:S02]  /*5f90*/  HADD2.F32 R102, -RZ, R5.H1_H1 ;  /* 0x30000005ff667230 */ /* 0x000fe40000004100 */
[--C-:B------:R-:W-:Y:S02]  /*5fa0*/  HADD2.F32 R103, -RZ, R4.reuse.H0_H0 ;  /* 0x20000004ff677230 */ /* 0x100fe40000004100 */
[----:B------:R-:W-:Y:S02]  /*5fb0*/  HADD2.F32 R104, -RZ, R4.H1_H1 ;  /* 0x30000004ff687230 */ /* 0x000fe40000004100 */
[----:B------:R-:W1:Y:S01]  /*5fc0*/  LDTM.x64 R4, tmem[UR4] ;  /* 0x00000004000479ee */ /* 0x000e620008340000 */
[----:B------:R-:W-:Y:S01]  /*5fd0*/  NOP ;  /* 0x0000000000007918 */ /* 0x000fe20000000000 */
[----:B------:R-:W-:Y:S01]  /*5fe0*/  UIADD3 UR4, UPT, UPT, UR5, 0xa0, URZ ;  /* 0x000000a005047890 */ /* 0x000fe2000fffe0ff */
[----:B------:R-:W-:Y:S02]  /*5ff0*/  HADD2.F32 R2, -RZ, R2.H1_H1 ;  /* 0x30000002ff027230 */ /* 0x000fe40000004100 */
[--C-:B------:R-:W-:Y:S01]  /*6000*/  HADD2.F32 R105, -RZ, R106.reuse.H0_H0 ;  /* 0x2000006aff697230 */ /* 0x100fe20000004100 */
[----:B------:R-:W-:Y:S01]  /*6010*/  UPRMT UR4, UR61, 0x654, UR4 ;  /* 0x000006543d047896 */ /* 0x000fe20008000004 */
[----:B------:R-:W-:Y:S02]  /*6020*/  HADD2.F32 R106, -RZ, R106.H1_H1 ;  /* 0x3000006aff6a7230 */ /* 0x000fe40000004100 */
[--C-:B------:R-:W-:Y:S02]  /*6030*/  HADD2.F32 R109, -RZ, R110.reuse.H0_H0 ;  /* 0x2000006eff6d7230 */ /* 0x100fe40000004100 */
[----:B------:R-:W-:Y:S02]  /*6040*/  HADD2.F32 R110, -RZ, R110.H1_H1 ;  /* 0x3000006eff6e7230 */ /* 0x000fe40000004100 */
[--C-:B------:R-:W-:Y:S02]  /*6050*/  HADD2.F32 R113, -RZ, R114.reuse.H0_H0 ;  /* 0x20000072ff717230 */ /* 0x100fe40000004100 */
[----:B-1----:R-:W-:Y:S01]  /*6060*/  SYNCS.ARRIVE.TRANS64.RED.A1T0 RZ, [UR4], RZ ;  /* 0x000000ffffff79a7 */ /* 0x002fe20008100404 */
[----:B------:R-:W-:Y:S02]  /*6070*/  HADD2.F32 R114, -RZ, R114.H1_H1 ;  /* 0x30000072ff727230 */ /* 0x000fe40000004100 */
[--C-:B------:R-:W-:Y:S02]  /*6080*/  HADD2.F32 R117, -RZ, R118.reuse.H0_H0 ;  /* 0x20000076ff757230 */ /* 0x100fe40000004100 */
[----:B------:R-:W-:Y:S02]  /*6090*/  HADD2.F32 R118, -RZ, R118.H1_H1 ;  /* 0x30000076ff767230 */ /* 0x000fe40000004100 */
[--C-:B------:R-:W-:Y:S02]  /*60a0*/  HADD2.F32 R121, -RZ, R122.reuse.H0_H0 ;  /* 0x2000007aff797230 */ /* 0x100fe40000004100 */
[C---:B----4-:R-:W-:Y:S01]  /*60b0*/  FMUL R4, R70.reuse, R4 ;  /* 0x0000000446047220 */ /* 0x050fe20000400000 */
[C---:B------:R-:W-:Y:S01]  /*60c0*/  FMUL R5, R70.reuse, R5 ;  /* 0x0000000546057220 */ /* 0x040fe20000400000 */
[C---:B------:R-:W-:Y:S01]  /*60d0*/  FMUL R8, R70.reuse, R8 ;  /* 0x0000000846087220 */ /* 0x040fe20000400000 */
[C---:B------:R-:W-:Y:S01]  /*60e0*/  FMUL R9, R70.reuse, R9 ;  /* 0x0000000946097220 */ /* 0x040fe20000400000 */
[C---:B------:R-:W-:Y:S01]  /*60f0*/  FFMA R4, R71.reuse, R0, R4 ;  /* 0x0000000047047223 */ /* 0x040fe20000000004 */
[C---:B------:R-:W-:Y:S01]  /*6100*/  FFMA R5, R71.reuse, R2, R5 ;  /* 0x0000000247057223 */ /* 0x040fe20000000005 */
[C---:B------:R-:W-:Y:S01]  /*6110*/  FMUL R12, R70.reuse, R12 ;  /* 0x0000000c460c7220 */ /* 0x040fe20000400000 */
[C---:B------:R-:W-:Y:S01]  /*6120*/  FMUL R13, R70.reuse, R13 ;  /* 0x0000000d460d7220 */ /* 0x040fe20000400000 */
[C---:B------:R-:W-:Y:S01]  /*6130*/  FMUL R16, R70.reuse, R16 ;  /* 0x0000001046107220 */ /* 0x040fe20000400000 */
[C---:B------:R-:W-:Y:S01]  /*6140*/  FMUL R17, R70.reuse, R17 ;  /* 0x0000001146117220 */ /* 0x040fe20000400000 */
[C---:B------:R-:W-:Y:S01]  /*6150*/  FMUL R0, R70.reuse, R20 ;  /* 0x0000001446007220 */ /* 0x040fe20000400000 */
[C---:B------:R-:W-:Y:S01]  /*6160*/  FMUL R2, R70.reuse, R21 ;  /* 0x0000001546027220 */ /* 0x040fe20000400000 */
[C---:B------:R-:W-:Y:S01]  /*6170*/  FMUL R21, R70.reuse, R28 ;  /* 0x0000001c46157220 */ /* 0x040fe20000400000 */
[----:B------:R-:W-:Y:S02]  /*6180*/  HADD2.F32 R122, -RZ, R122.H1_H1 ;  /* 0x3000007aff7a7230 */ /* 0x000fe40000004100 */
[C---:B------:R-:W-:Y:S01]  /*6190*/  FMUL R6, R70.reuse, R6 ;  /* 0x0000000646067220 */ /* 0x040fe20000400000 */
[--C-:B------:R-:W-:Y:S02]  /*61a0*/  HADD2.F32 R125, -RZ, R126.reuse.H0_H0 ;  /* 0x2000007eff7d7230 */ /* 0x100fe40000004100 */
[C---:B------:R-:W-:Y:S01]  /*61b0*/  FMUL R7, R70.reuse, R7 ;  /* 0x0000000746077220 */ /* 0x040fe20000400000 */
[----:B------:R-:W-:Y:S02]  /*61c0*/  HADD2.F32 R126, -RZ, R126.H1_H1 ;  /* 0x3000007eff7e7230 */ /* 0x000fe40000004100 */
[C---:B------:R-:W-:Y:S01]  /*61d0*/  FFMA R6, R71.reuse, R3, R6 ;  /* 0x0000000347067223 */ /* 0x040fe20000000006 */
[C---:B------:R-:W-:Y:S01]  /*61e0*/  FMUL R10, R70.reuse, R10 ;  /* 0x0000000a460a7220 */ /* 0x040fe20000400000 */
[C---:B------:R-:W-:Y:S01]  /*61f0*/  FFMA R7, R71.reuse, R72, R7 ;  /* 0x0000004847077223 */ /* 0x040fe20000000007 */
[C---:B------:R-:W-:Y:S01]  /*6200*/  FFMA R8, R71.reuse, R73, R8 ;  /* 0x0000004947087223 */ /* 0x040fe20000000008 */
[C---:B------:R-:W-:Y:S01]  /*6210*/  FFMA R9, R71.reuse, R74, R9 ;  /* 0x0000004a47097223 */ /* 0x040fe20000000009 */
[C---:B------:R-:W-:Y:S01]  /*6220*/  FFMA R10, R71.reuse, R75, R10 ;  /* 0x0000004b470a7223 */ /* 0x040fe2000000000a */
[--C-:B------:R-:W-:Y:S02]  /*6230*/  HADD2.F32 R74, -RZ, R129.reuse.H0_H0 ;  /* 0x20000081ff4a7230 */ /* 0x100fe40000004100 */
[C---:B------:R-:W-:Y:S01]  /*6240*/  FMUL R11, R70.reuse, R11 ;  /* 0x0000000b460b7220 */ /* 0x040fe20000400000 */
[----:B------:R-:W-:Y:S02]  /*6250*/  HADD2.F32 R75, -RZ, R129.H1_H1 ;  /* 0x30000081ff4b7230 */ /* 0x000fe40000004100 */
[C---:B------:R-:W-:Y:S01]  /*6260*/  FMUL R14, R70.reuse, R14 ;  /* 0x0000000e460e7220 */ /* 0x040fe20000400000 */
[--C-:B------:R-:W-:Y:S02]  /*6270*/  HADD2.F32 R72, -RZ, R130.reuse.H0_H0 ;  /* 0x20000082ff487230 */ /* 0x100fe40000004100 */
[C---:B------:R-:W-:Y:S01]  /*6280*/  FFMA R11, R71.reuse, R76, R11 ;  /* 0x0000004c470b7223 */ /* 0x040fe2000000000b */
[C---:B------:R-:W-:Y:S01]  /*6290*/  FFMA R12, R71.reuse, R77, R12 ;  /* 0x0000004d470c7223 */ /* 0x040fe2000000000c */
[----:B------:R-:W-:Y:S01]  /*62a0*/  FFMA R13, R71, R78, R13 ;  /* 0x0000004e470d7223 */ /* 0x000fe2000000000d */
[----:B------:R-:W-:Y:S01]  /*62b0*/  F2FP.SATFINITE.E4M3.F32.PACK_AB_MERGE_C R76, R7, R6, RZ ;  /* 0x00000006074c723e */ /* 0x000fe200048070ff */
[----:B------:R-:W-:Y:S01]  /*62c0*/  FFMA R14, R71, R79, R14 ;  /* 0x0000004f470e7223 */ /* 0x000fe2000000000e */
[----:B------:R-:W-:Y:S01]  /*62d0*/  F2FP.SATFINITE.E4M3.F32.PACK_AB_MERGE_C R129, R11, R10, RZ ;  /* 0x0000000a0b81723e */ /* 0x000fe200048070ff */
[C---:B------:R-:W-:Y:S01]  /*62e0*/  FMUL R7, R70.reuse, R24 ;  /* 0x0000001846077220 */ /* 0x040fe20000400000 */
[C---:B------:R-:W-:Y:S01]  /*62f0*/  FMUL R10, R70.reuse, R25 ;  /* 0x00000019460a7220 */ /* 0x040fe20000400000 */
[C---:B------:R-:W-:Y:S01]  /*6300*/  FMUL R25, R70.reuse, R32 ;  /* 0x0000002046197220 */ /* 0x040fe20000400000 */
[----:B------:R-:W-:Y:S02]  /*6310*/  HADD2.F32 R73, -RZ, R130.H1_H1 ;  /* 0x30000082ff497230 */ /* 0x000fe40000004100 */
[C---:B------:R-:W-:Y:S01]  /*6320*/  FMUL R15, R70.reuse, R15 ;  /* 0x0000000f460f7220 */ /* 0x040fe20000400000 */
[C---:B------:R-:W-:Y:S01]  /*6330*/  FMUL R18, R70.reuse, R18 ;  /* 0x0000001246127220 */ /* 0x040fe20000400000 */
[C---:B------:R-:W-:Y:S01]  /*6340*/  FMUL R19, R70.reuse, R19 ;  /* 0x0000001346137220 */ /* 0x040fe20000400000 */
[C---:B------:R-:W-:Y:S01]  /*6350*/  FMUL R3, R70.reuse, R22 ;  /* 0x0000001646037220 */ /* 0x040fe20000400000 */
[C---:B------:R-:W-:Y:S01]  /*6360*/  FFMA R15, R71.reuse, R80, R15 ;  /* 0x00000050470f7223 */ /* 0x040fe2000000000f */
[C---:B------:R-:W-:Y:S01]  /*6370*/  FFMA R16, R71.reuse, R81, R16 ;  /* 0x0000005147107223 */ /* 0x040fe20000000010 */
[C---:B------:R-:W-:Y:S01]  /*6380*/  FFMA R17, R71.reuse, R82, R17 ;  /* 0x0000005247117223 */ /* 0x040fe20000000011 */
[C---:B------:R-:W-:Y:S01]  /*6390*/  FFMA R18, R71.reuse, R83, R18 ;  /* 0x0000005347127223 */ /* 0x040fe20000000012 */
        /* <DEDUP_REMOVED lines=16> */
[----:B------:R-:W-:Y:S01]  /*64a0*/  FMUL R20, R70, R27 ;  /* 0x0000001b46147220 */ /* 0x000fe20000400000 */
[----:B------:R-:W-:Y:S01]  /*64b0*/  F2FP.SATFINITE.E4M3.F32.PACK_AB_MERGE_C R3, R6, R3, RZ ;  /* 0x000000030603723e */ /* 0x000fe200048070ff */
[C---:B------:R-:W-:Y:S01]  /*64c0*/  FMUL R23, R70.reuse, R30 ;  /* 0x0000001e46177220 */ /* 0x040fe20000400000 */
[C---:B------:R-:W-:Y:S01]  /*64d0*/  FMUL R30, R70.reuse, R37 ;  /* 0x00000025461e7220 */ /* 0x040fe20000400000 */
[C---:B------:R-:W-:Y:S01]  /*64e0*/  FFMA R20, R71.reuse, R92, R20 ;  /* 0x0000005c47147223 */ /* 0x040fe20000000014 */
[C---:B------:R-:W-:Y:S01]  /*64f0*/  FFMA R21, R71.reuse, R93, R21 ;  /* 0x0000005d47157223 */ /* 0x040fe20000000015 */
[C---:B------:R-:W-:Y:S01]  /*6500*/  FFMA R22, R71.reuse, R94, R22 ;  /* 0x0000005e47167223 */ /* 0x040fe20000000016 */
[C---:B------:R-:W-:Y:S01]  /*6510*/  FFMA R23, R71.reuse, R95, R23 ;  /* 0x0000005f47177223 */ /* 0x040fe20000000017 */
        /* <DEDUP_REMOVED lines=12> */
[----:B------:R-:W-:Y:S01]  /*65e0*/  FMUL R38, R70, R45 ;  /* 0x0000002d46267220 */ /* 0x000fe20000400000 */
[C---:B------:R-:W-:Y:S01]  /*65f0*/  FFMA R28, R71.reuse, R100, R28 ;  /* 0x00000064471c7223 */ /* 0x040fe2000000001c */
[----:B------:R-:W-:Y:S01]  /*6600*/  F2FP.SATFINITE.E4M3.F32.PACK_AB_MERGE_C R6, R22, R21, R6 ;  /* 0x000000151606723e */ /* 0x000fe20004807006 */
[C---:B------:R-:W-:Y:S01]  /*6610*/  FFMA R29, R71.reuse, R101, R29 ;  /* 0x00000065471d7223 */ /* 0x040fe2000000001d */
[C---:B------:R-:W-:Y:S01]  /*6620*/  FFMA R30, R71.reuse, R102, R30 ;  /* 0x00000066471e7223 */ /* 0x040fe2000000001e */
[----:B------:R-:W-:Y:S01]  /*6630*/  FFMA R31, R71, R103, R31 ;  /* 0x00000067471f7223 */ /* 0x000fe2000000001f */
[C---:B------:R-:W-:Y:S01]  /*6640*/  FMUL R45, R70.reuse, R52 ;  /* 0x00000034462d7220 */ /* 0x040fe20000400000 */
[C---:B------:R-:W-:Y:S01]  /*6650*/  FMUL R52, R70.reuse, R59 ;  /* 0x0000003b46347220 */ /* 0x040fe20000400000 */
[C---:B------:R-:W-:Y:S01]  /*6660*/  FMUL R59, R70.reuse, R66 ;  /* 0x00000042463b7220 */ /* 0x040fe20000400000 */
[----:B------:R-:W-:Y:S01]  /*6670*/  F2FP.SATFINITE.E4M3.F32.PACK_AB_MERGE_C R66, R13, R12, R14 ;  /* 0x0000000c0d42723e */ /* 0x000fe2000480700e */
[C---:B------:R-:W-:Y:S01]  /*6680*/  FMUL R32, R70.reuse, R39 ;  /* 0x0000002746207220 */ /* 0x040fe20000400000 */
[--C-:B------:R-:W-:Y:S02]  /*6690*/  HADD2.F32 R107, -RZ, R108.reuse.H0_H0 ;  /* 0x2000006cff6b7230 */ /* 0x100fe40000004100 */
[C---:B------:R-:W-:Y:S01]  /*66a0*/  FMUL R35, R70.reuse, R42 ;  /* 0x0000002a46237220 */ /* 0x040fe20000400000 */
[----:B------:R-:W-:Y:S02]  /*66b0*/  HADD2.F32 R108, -RZ, R108.H1_H1 ;  /* 0x3000006cff6c7230 */ /* 0x000fe40000004100 */
[C---:B------:R-:W-:Y:S01]  /*66c0*/  FFMA R32, R71.reuse, R104, R32 ;  /* 0x0000006847207223 */ /* 0x040fe20000000020 */
[----:B------:R-:W-:Y:S01]  /*66d0*/  FMUL R36, R70, R43 ;  /* 0x0000002b46247220 */ /* 0x000fe20000400000 */
[C---:B------:R-:W-:Y:S01]  /*66e0*/  FFMA R33, R71.reuse, R105, R33 ;  /* 0x0000006947217223 */ /* 0x040fe20000000021 */
[C---:B------:R-:W-:Y:S01]  /*66f0*/  FFMA R34, R71.reuse, R106, R34 ;  /* 0x0000006a47227223 */ /* 0x040fe20000000022 */
[--C-:B------:R-:W-:Y:S01]  /*6700*/  HADD2.F32 R111, -RZ, R112.reuse.H0_H0 ;  /* 0x20000070ff6f7230 */ /* 0x100fe20000004100 */
[----:B------:R-:W-:Y:S01]  /*6710*/  F2FP.SATFINITE.E4M3.F32.PACK_AB_MERGE_C R32, R32, R31, RZ ;  /* 0x0000001f2020723e */ /* 0x000fe200048070ff */
[C---:B------:R-:W-:Y:S01]  /*6720*/  FFMA R35, R71.reuse, R107, R35 ;  /* 0x0000006b47237223 */ /* 0x040fe20000000023 */
[----:B------:R-:W-:Y:S02]  /*6730*/  HADD2.F32 R112, -RZ, R112.H1_H1 ;  /* 0x30000070ff707230 */ /* 0x000fe40000004100 */
[----:B------:R-:W-:Y:S01]  /*6740*/  FMUL R39, R70, R46 ;  /* 0x0000002e46277220 */ /* 0x000fe20000400000 */
[----:B------:R-:W-:Y:S01]  /*6750*/  F2FP.SATFINITE.E4M3.F32.PACK_AB_MERGE_C R32, R30, R29, R32 ;  /* 0x0000001d1e20723e */ /* 0x000fe20004807020 */
[C---:B------:R-:W-:Y:S01]  /*6760*/  FFMA R36, R71.reuse, R108, R36 ;  /* 0x0000006c47247223 */ /* 0x040fe20000000024 */
[C---:B------:R-:W-:Y:S01]  /*6770*/  FMUL R40, R70.reuse, R47 ;  /* 0x0000002f46287220 */ /* 0x040fe20000400000 */
[C---:B------:R-:W-:Y:S01]  /*6780*/  FFMA R37, R71.reuse, R109, R37 ;  /* 0x0000006d47257223 */ /* 0x040fe20000000025 */
[C---:B------:R-:W-:Y:S01]  /*6790*/  FFMA R38, R71.reuse, R110, R38 ;  /* 0x0000006e47267223 */ /* 0x040fe20000000026 */
[C---:B------:R-:W-:Y:S01]  /*67a0*/  FMUL R42, R70.reuse, R49 ;  /* 0x00000031462a7220 */ /* 0x040fe20000400000 */
[--C-:B------:R-:W-:Y:S02]  /*67b0*/  HADD2.F32 R115, -RZ, R116.reuse.H0_H0 ;  /* 0x20000074ff737230 */ /* 0x100fe40000004100 */
[C---:B------:R-:W-:Y:S01]  /*67c0*/  FFMA R39, R71.reuse, R111, R39 ;  /* 0x0000006f47277223 */ /* 0x040fe20000000027 */
[----:B------:R-:W-:Y:S02]  /*67d0*/  HADD2.F32 R116, -RZ, R116.H1_H1 ;  /* 0x30000074ff747230 */ /* 0x000fe40000004100 */
[C---:B------:R-:W-:Y:S01]  /*67e0*/  FMUL R43, R70.reuse, R50 ;  /* 0x00000032462b7220 */ /* 0x040fe20000400000 */
[C---:B------:R-:W-:Y:S01]  /*67f0*/  FFMA R40, R71.reuse, R112, R40 ;  /* 0x0000007047287223 */ /* 0x040fe20000000028 */
[C---:B------:R-:W-:Y:S01]  /*6800*/  FMUL R44, R70.reuse, R51 ;  /* 0x00000033462c7220 */ /* 0x040fe20000400000 */
[C---:B------:R-:W-:Y:S01]  /*6810*/  FFMA R41, R71.reuse, R113, R41 ;  /* 0x0000007147297223 */ /* 0x040fe20000000029 */
[C---:B------:R-:W-:Y:S01]  /*6820*/  FMUL R50, R70.reuse, R57 ;  /* 0x0000003946327220 */ /* 0x040fe20000400000 */
[C---:B------:R-:W-:Y:S01]  /*6830*/  FMUL R57, R70.reuse, R64 ;  /* 0x0000004046397220 */ /* 0x040fe20000400000 */
[----:B------:R-:W-:Y:S01]  /*6840*/  FFMA R42, R71, R114, R42 ;  /* 0x00000072472a7223 */ /* 0x000fe2000000002a */
[C---:B------:R-:W-:Y:S01]  /*6850*/  FMUL R46, R70.reuse, R53 ;  /* 0x00000035462e7220 */ /* 0x040fe20000400000 */
[--C-:B------:R-:W-:Y:S01]  /*6860*/  HADD2.F32 R119, -RZ, R120.reuse.H0_H0 ;  /* 0x20000078ff777230 */ /* 0x100fe20000004100 */
[----:B------:R-:W-:Y:S01]  /*6870*/  F2FP.SATFINITE.E4M3.F32.PACK_AB_MERGE_C R64, R5, R4, R76 ;  /* 0x000000040540723e */ /* 0x000fe2000480704c */
[C---:B------:R-:W-:Y:S01]  /*6880*/  FMUL R51, R70.reuse, R58 ;  /* 0x0000003a46337220 */ /* 0x040fe20000400000 */
[C---:B------:R-:W-:Y:S01]  /*6890*/  FMUL R53, R70.reuse, R60 ;  /* 0x0000003c46357220 */ /* 0x040fe20000400000 */
[C---:B------:R-:W-:Y:S01]  /*68a0*/  FFMA R43, R71.reuse, R115, R43 ;  /* 0x00000073472b7223 */ /* 0x040fe2000000002b */
[----:B------:R-:W-:Y:S02]  /*68b0*/  HADD2.F32 R120, -RZ, R120.H1_H1 ;  /* 0x30000078ff787230 */ /* 0x000fe40000004100 */
[C---:B------:R-:W-:Y:S01]  /*68c0*/  FMUL R47, R70.reuse, R54 ;  /* 0x00000036462f7220 */ /* 0x040fe20000400000 */
[C---:B------:R-:W-:Y:S01]  /*68d0*/  FMUL R58, R70.reuse, R65 ;  /* 0x00000041463a7220 */ /* 0x040fe20000400000 */
[----:B------:R-:W-:Y:S01]  /*68e0*/  FMUL R60, R70, R67 ;  /* 0x00000043463c7220 */ /* 0x000fe20000400000 */
[----:B------:R-:W-:Y:S01]  /*68f0*/  F2FP.SATFINITE.E4M3.F32.PACK_AB_MERGE_C R5, R20, R11, RZ ;  /* 0x0000000b1405723e */ /* 0x000fe200048070ff */
[----:B------:R-:W-:Y:S01]  /*6900*/  FFMA R44, R71, R116, R44 ;  /* 0x00000074472c7223 */ /* 0x000fe2000000002c */
[C---:B------:R-:W-:Y:S01]  /*6910*/  FMUL R48, R70.reuse, R55 ;  /* 0x0000003746307220 */ /* 0x040fe20000400000 */
[----:B------:R-:W-:Y:S01]  /*6920*/  F2FP.SATFINITE.E4M3.F32.PACK_AB_MERGE_C R65, R9, R8, R129 ;  /* 0x000000080941723e */ /* 0x000fe20004807081 */
[----:B------:R-:W-:Y:S01]  /*6930*/  FFMA R45, R71, R117, R45 ;  /* 0x00000075472d7223 */ /* 0x000fe2000000002d */
[----:B------:R-:W-:Y:S01]  /*6940*/  F2FP.SATFINITE.E4M3.F32.PACK_AB_MERGE_C R67, R17, R16, R18 ;  /* 0x000000101143723e */ /* 0x000fe20004807012 */
[----:B------:R-:W-:Y:S01]  /*6950*/  FMUL R49, R70, R56 ;  /* 0x0000003846317220 */ /* 0x000fe20000400000 */
[C---:B------:R-:W-:Y:S01]  /*6960*/  FFMA R46, R71.reuse, R118, R46 ;  /* 0x00000076472e7223 */ /* 0x040fe2000000002e */
[--C-:B------:R-:W-:Y:S02]  /*6970*/  HADD2.F32 R123, -RZ, R124.reuse.H0_H0 ;  /* 0x2000007cff7b7230 */ /* 0x100fe40000004100 */
[C---:B------:R-:W-:Y:S01]  /*6980*/  FFMA R47, R71.reuse, R119, R47 ;  /* 0x00000077472f7223 */ /* 0x040fe2000000002f */
[----:B------:R1:W-:Y:S01]  /*6990*/  STS.128 [R140+UR44+0x2200], R64 ;  /* 0x002200408c007988 */ /* 0x0003e20008000c2c */
[----:B------:R-:W-:Y:S01]  /*69a0*/  HADD2.F32 R124, -RZ, R124.H1_H1 ;  /* 0x3000007cff7c7230 */ /* 0x000fe20000004100 */
[----:B------:R-:W-:Y:S01]  /*69b0*/  F2FP.SATFINITE.E4M3.F32.PACK_AB_MERGE_C R5, R10, R7, R5 ;  /* 0x000000070a05723e */ /* 0x000fe20004807005 */
[C---:B------:R-:W-:Y:S01]  /*69c0*/  FFMA R48, R71.reuse, R120, R48 ;  /* 0x0000007847307223 */ /* 0x040fe20000000030 */
[----:B------:R-:W-:Y:S01]  /*69d0*/  F2FP.SATFINITE.E4M3.F32.PACK_AB_MERGE_C R7, R28, R27, RZ ;  /* 0x0000001b1c07723e */ /* 0x000fe200048070ff */
        /* <DEDUP_REMOVED lines=8> */
[----:B------:R-:W-:Y:S01]  /*6a60*/  FMUL R56, R70, R63 ;  /* 0x0000003f46387220 */ /* 0x000fe20000400000 */
[----:B------:R-:W-:Y:S01]  /*6a70*/  F2FP.SATFINITE.E4M3.F32.PACK_AB_MERGE_C R4, R2, R0, R3 ;  /* 0x000000000204723e */ /* 0x000fe20004807003 */
[C---:B------:R-:W-:Y:S01]  /*6a80*/  FFMA R53, R71.reuse, R125, R53 ;  /* 0x0000007d47357223 */ /* 0x040fe20000000035 */
[----:B------:R-:W-:Y:S01]  /*6a90*/  F2FP.SATFINITE.E4M3.F32.PACK_AB_MERGE_C R7, R26, R25, R7 ;  /* 0x000000191a07723e */ /* 0x000fe20004807007 */
[C---:B------:R-:W-:Y:S01]  /*6aa0*/  FFMA R54, R71.reuse, R126, R54 ;  /* 0x0000007e47367223 */ /* 0x040fe20000000036 */
[C---:B------:R-:W-:Y:S01]  /*6ab0*/  FFMA R55, R71.reuse, R127, R55 ;  /* 0x0000007f47377223 */ /* 0x040fe20000000037 */
[----:B------:R-:W-:Y:S01]  /*6ac0*/  F2FP.SATFINITE.E4M3.F32.PACK_AB_MERGE_C R35, R36, R35, RZ ;  /* 0x000000232423723e */ /* 0x000fe200048070ff */
[C---:B------:R-:W-:Y:S01]  /*6ad0*/  FFMA R56, R71.reuse, R128, R56 ;  /* 0x0000008047387223 */ /* 0x040fe20000000038 */
[----:B------:R1:W-:Y:S01]  /*6ae0*/  STS.128 [R149+0x2010], R4 ;  /* 0x0020100495007388 */ /* 0x0003e20000000c00 */
[----:B------:R-:W-:Y:S01]  /*6af0*/  F2FP.SATFINITE.E4M3.F32.PACK_AB_MERGE_C R39, R40, R39, RZ ;  /* 0x000000272827723e */ /* 0x000fe200048070ff */
[C---:B------:R-:W-:Y:S01]  /*6b00*/  FFMA R57, R71.reuse, R72, R57 ;  /* 0x0000004847397223 */ /* 0x040fe20000000039 */
[----:B------:R-:W-:Y:S01]  /*6b10*/  F2FP.SATFINITE.E4M3.F32.PACK_AB_MERGE_C R43, R44, R43, RZ ;  /* 0x0000002b2c2b723e */ /* 0x000fe200048070ff */
[C---:B------:R-:W-:Y:S01]  /*6b20*/  FFMA R58, R71.reuse, R73, R58 ;  /* 0x00000049473a7223 */ /* 0x040fe2000000003a */
[C---:B------:R-:W-:Y:S01]  /*6b30*/  FFMA R59, R71.reuse, R74, R59 ;  /* 0x0000004a473b7223 */ /* 0x040fe2000000003b */
[----:B------:R-:W-:Y:S01]  /*6b40*/  F2FP.SATFINITE.E4M3.F32.PACK_AB_MERGE_C R33, R34, R33, R35 ;  /* 0x000000212221723e */ /* 0x000fe20004807023 */
[----:B------:R-:W-:Y:S01]  /*6b50*/  FFMA R60, R71, R75, R60 ;  /* 0x0000004b473c7223 */ /* 0x000fe2000000003c */
[----:B------:R-:W-:Y:S02]  /*6b60*/  F2FP.SATFINITE.E4M3.F32.PACK_AB_MERGE_C R34, R38, R37, R39 ;  /* 0x000000252622723e */ /* 0x000fe40004807027 */
[----:B------:R-:W-:Y:S02]  /*6b70*/  F2FP.SATFINITE.E4M3.F32.PACK_AB_MERGE_C R35, R42, R41, R43 ;  /* 0x000000292a23723e */ /* 0x000fe4000480702b */
[----:B------:R-:W-:Y:S02]  /*6b80*/  F2FP.SATFINITE.E4M3.F32.PACK_AB_MERGE_C R51, R52, R51, RZ ;  /* 0x000000333433723e */ /* 0x000fe400048070ff */
[----:B------:R-:W-:Y:S01]  /*6b90*/  F2FP.SATFINITE.E4M3.F32.PACK_AB_MERGE_C R48, R48, R47, RZ ;  /* 0x0000002f3030723e */ /* 0x000fe200048070ff */
[----:B------:R1:W-:Y:S01]  /*6ba0*/  STS.128 [R148+0x2020], R32 ;  /* 0x0020202094007388 */ /* 0x0003e20000000c00 */
[----:B------:R-:W-:Y:S02]  /*6bb0*/  F2FP.SATFINITE.E4M3.F32.PACK_AB_MERGE_C R55, R56, R55, RZ ;  /* 0x000000373837723e */ /* 0x000fe400048070ff */
[----:B------:R-:W-:Y:S02]  /*6bc0*/  F2FP.SATFINITE.E4M3.F32.PACK_AB_MERGE_C R59, R60, R59, RZ ;  /* 0x0000003b3c3b723e */ /* 0x000fe400048070ff */
[----:B------:R-:W-:Y:S02]  /*6bd0*/  F2FP.SATFINITE.E4M3.F32.PACK_AB_MERGE_C R49, R50, R49, R51 ;  /* 0x000000313231723e */ /* 0x000fe40004807033 */
[----:B------:R-:W-:Y:S02]  /*6be0*/  F2FP.SATFINITE.E4M3.F32.PACK_AB_MERGE_C R48, R46, R45, R48 ;  /* 0x0000002d2e30723e */ /* 0x000fe40004807030 */
[----:B------:R-:W-:Y:S02]  /*6bf0*/  F2FP.SATFINITE.E4M3.F32.PACK_AB_MERGE_C R50, R54, R53, R55 ;  /* 0x000000353632723e */ /* 0x000fe40004807037 */
[----:B------:R-:W-:Y:S05]  /*6c00*/  F2FP.SATFINITE.E4M3.F32.PACK_AB_MERGE_C R51, R58, R57, R59 ;  /* 0x000000393a33723e */ /* 0x000fea000480703b */
[----:B------:R1:W-:Y:S01]  /*6c10*/  STS.128 [R147+0x2030], R48 ;  /* 0x0020303093007388 */ /* 0x0003e20000000c00 */
[----:B------:R-:W-:Y:S01]  /*6c20*/  @!PT LDS RZ, [RZ] ;  /* 0x00000000fffff984 */ /* 0x000fe20000000800 */
[----:B------:R-:W-:Y:S01]  /*6c30*/  @!PT LDS RZ, [RZ] ;  /* 0x00000000fffff984 */ /* 0x000fe20000000800 */
[----:B------:R-:W-:Y:S01]  /*6c40*/  @!PT LDS RZ, [RZ] ;  /* 0x00000000fffff984 */ /* 0x000fe20000000800 */
[----:B------:R-:W-:Y:S01]  /*6c50*/  @!PT LDS RZ, [RZ] ;  /* 0x00000000fffff984 */ /* 0x000fe20000000800 */
[----:B------:R3:W-:Y:S07]  /*6c60*/  MEMBAR.ALL.CTA ;  /* 0x0000000000007992 */ /* 0x0007ee0000008000 */
[----:B---3--:R-:W3:Y:S02]  /*6c70*/  FENCE.VIEW.ASYNC.S ;  /* 0x00000000000073c6 */ /* 0x008ee40000000000 */
[----:B---3--:R-:W-:Y:S06]  /*6c80*/  BAR.SYNC.DEFER_BLOCKING 0x1, 0x80 ;  /* 0x0042000000007b1d */ /* 0x008fec0000010000 */
[----:B------:R-:W-:Y:S05]  /*6c90*/  @P0 BRA `(.L_x_100) ;  /* 0x0000000000300947 */ /* 0x000fea0003800000 */
[----:B------:R-:W-:Y:S02]  /*6ca0*/  UIADD3 UR4, UPT, UPT, UR44, 0x2200, URZ ;  /* 0x000022002c047890 */ /* 0x000fe4000fffe0ff */
[----:B------:R-:W-:Y:S02]  /*6cb0*/  USHF.L.U32 UR9, UR45, 0x6, URZ ;  /* 0x000000062d097899 */ /* 0x000fe400080006ff */
[----:B------:R-:W-:Y:S02]  /*6cc0*/  USHF.L.U32 UR10, UR46, 0x7, URZ ;  /* 0x000000072e0a7899 */ /* 0x000fe400080006ff */
[----:B------:R-:W-:Y:S01]  /*6cd0*/  MOV R150, UR4 ;  /* 0x0000000400967c02 */ /* 0x000fe20008000f00 */
[----:B------:R-:W-:Y:S01]  /*6ce0*/  UIADD3 UR4, UP0, UPT, UR62, 0x680, URZ ;  /* 0x000006803e047890 */ /* 0x000fe2000ff1e0ff */
[----:B------:R-:W-:Y:S02]  /*6cf0*/  UMOV UR11, UR36 ;  /* 0x00000024000b7c82 */ /* 0x000fe40008000000 */
[----:B------:R-:W-:Y:S01]  /*6d00*/  R2UR UR8, R150 ;  /* 0x00000000960872ca */ /* 0x000fe200000e0000 */
[----:B------:R-:W-:Y:S11]  /*6d10*/  UIADD3.X UR5, UPT, UPT, URZ, UR63, URZ, UP0, !UPT ;  /* 0x0000003fff057290 */ /* 0x000ff600087fe4ff */
[----:B------:R-:W-:Y:S01]  /*6d20*/  @!UPT UIADD3 URZ, UPT, UPT, URZ, URZ, URZ ;  /* 0x000000fffffff290 */ /* 0x000fe2000fffe0ff */
[----:B------:R3:W-:Y:S01]  /*6d30*/  UTMASTG.3D [UR8], [UR4] ;  /* 0x00000008040073b5 */ /* 0x0007e20008010000 */
[----:B------:R0:W-:Y:S01]  /*6d40*/  UTMACMDFLUSH ;  /* 0x00000000000079b7 */ /* 0x0001e20000000000 */
[----:B---3--:R-:W-:Y:S04]  /*6d50*/  DEPBAR.LE SB0, 0x0 ;  /* 0x000080000000791a */ /* 0x008fe80000000000 */
.L_x_100:
[----:B------:R-:W-:Y:S05]  /*6d60*/  BSYNC.RECONVERGENT B0 ;  /* 0x0000000000007941 */ /* 0x000fea0003800200 */
.L_x_99:
[----:B------:R-:W-:Y:S01]  /*6d70*/  BAR.SYNC.DEFER_BLOCKING 0x1, 0x80 ;  /* 0x0042000000007b1d */ /* 0x000fe20000010000 */
[----:B------:R-:W-:Y:S01]  /*6d80*/  ISETP.NE.AND P0, PT, R143, 0x2, PT ;  /* 0x000000028f00780c */ /* 0x000fe20003f05270 */
[----:B------:R-:W-:Y:S01]  /*6d90*/  UISETP.NE.AND UP0, UPT, UR47, URZ, UPT ;  /* 0x000000ff2f00728c */ /* 0x000fe2000bf05270 */
[----:B------:R-:W-:Y:S01]  /*6da0*/  ISETP.NE.AND P1, PT, R68, 0x4, PT ;  /* 0x000000044400780c */ /* 0x000fe20003f25270 */
[----:B------:R-:W-:Y:S01]  /*6db0*/  UIADD3 UR45, UPT, UPT, UR37, UR55, URZ ;  /* 0x00000037252d7290 */ /* 0x000fe2000fffe0ff */
[----:B------:R-:W-:Y:S01]  /*6dc0*/  SEL R2, RZ, 0x1, P0 ;  /* 0x00000001ff027807 */ /* 0x000fe20000000000 */
[----:B------:R-:W-:Y:S01]  /*6dd0*/  UIADD3 UR46, UPT, UPT, UR38, UR58, URZ ;  /* 0x0000003a262e7290 */ /* 0x000fe2000fffe0ff */
[----:B------:R-:W-:Y:S02]  /*6de0*/  SEL R0, RZ, 0x1, P1 ;  /* 0x00000001ff007807 */ /* 0x000fe40000800000 */
[----:B------:R-:W-:Y:S02]  /*6df0*/  LOP3.LUT R145, R145, R2, RZ, 0x3c, !PT ;  /* 0x0000000291917212 */ /* 0x000fe400078e3cff */
[----:B------:R-:W-:Y:S02]  /*6e00*/  LOP3.LUT R146, R146, R0, RZ, 0x3c, !PT ;  /* 0x0000000092927212 */ /* 0x000fe400078e3cff */
[----:B------:R-:W-:Y:S02]  /*6e10*/  SEL R143, R143, RZ, P0 ;  /* 0x000000ff8f8f7207 */ /* 0x000fe40000000000 */
[----:B------:R-:W-:Y:S01]  /*6e20*/  SEL R68, R68, RZ, P1 ;  /* 0x000000ff44447207 */ /* 0x000fe20000800000 */
[----:B------:R-:W-:Y:S01]  /*6e30*/  UMOV UR36, UR54 ;  /* 0x0000003600247c82 */ /* 0x000fe20008000000 */
[----:B------:R-:W-:Y:S05]  /*6e40*/  BRA.U UP0, `(.L_x_101) ;  /* 0xffffffdd00187547 */ /* 0x000fea000b83ffff */
[----:B------:R-:W-:Y:S05]  /*6e50*/  EXIT ;  /* 0x000000000000794d */ /* 0x000fea0003800000 */
.L_x_24:
[----:B-1----:R1:W2:Y:S02]  /*6e60*/  SYNCS.PHASECHK.TRANS64.TRYWAIT P0, [R0+URZ+0xd0], R2 ;  /* 0x0000d002000075a7 */ /* 0x0022a400080011ff */
[----:B--2---:R-:W-:Y:S05]  /*6e70*/  @!P0 NANOSLEEP.SYNCS 0x989680 ;  /* 0x009896800000895d */ /* 0x004fea0003900000 */
[----:B------:R-:W2:Y:S02]  /*6e80*/  @!P0 SYNCS.PHASECHK.TRANS64 P0, [R0+URZ+0xd0], R2 ;  /* 0x0000d002000085a7 */ /* 0x000ea400080010ff */
[----:B--2---:R-:W-:Y:S05]  /*6e90*/  @!P0 BRA `(.L_x_24) ;  /* 0xfffffffc00f08947 */ /* 0x004fea000383ffff */
[----:B------:R-:W-:Y:S05]  /*6ea0*/  BRA `(.L_x_102) ;  /* 0xffffffa800587947 */ /* 0x000fea000383ffff */
.L_x_27:
[----:B-1----:R-:W-:-:S07]  /*6eb0*/  MOV R0, UR33 ;  /* 0x0000002100007c02 */ /* 0x002fce0008000f00 */
.L_x_103:
[----:B-1----:R1:W2:Y:S02]  /*6ec0*/  SYNCS.PHASECHK.TRANS64.TRYWAIT P0, [R0+URZ+0x20], R3 ;  /* 0x00002003000075a7 */ /* 0x0022a400080011ff */
[----:B--2---:R-:W-:Y:S05]  /*6ed0*/  @!P0 NANOSLEEP.SYNCS 0x989680 ;  /* 0x009896800000895d */ /* 0x004fea0003900000 */
[----:B------:R-:W2:Y:S02]  /*6ee0*/  @!P0 SYNCS.PHASECHK.TRANS64 P0, [R0+URZ+0x20], R3 ;  /* 0x00002003000085a7 */ /* 0x000ea400080010ff */
[----:B--2---:R-:W-:Y:S05]  /*6ef0*/  @!P0 BRA `(.L_x_103) ;  /* 0xfffffffc00f08947 */ /* 0x004fea000383ffff */
[----:B------:R-:W-:Y:S05]  /*6f00*/  BRA `(.L_x_26) ;  /* 0xffffffa800987947 */ /* 0x000fea000383ffff */
.L_x_34:
[----:B-1----:R-:W-:-:S07]  /*6f10*/  MOV R0, UR17 ;  /* 0x0000001100007c02 */ /* 0x002fce0008000f00 */
.L_x_104:
[----:B-1----:R1:W2:Y:S02]  /*6f20*/  SYNCS.PHASECHK.TRANS64.TRYWAIT P0, [R0+URZ+0x20], R3 ;  /* 0x00002003000075a7 */ /* 0x0022a400080011ff */
[----:B--2---:R-:W-:Y:S05]  /*6f30*/  @!P0 NANOSLEEP.SYNCS 0x989680 ;  /* 0x009896800000895d */ /* 0x004fea0003900000 */
[----:B------:R-:W2:Y:S02]  /*6f40*/  @!P0 SYNCS.PHASECHK.TRANS64 P0, [R0+URZ+0x20], R3 ;  /* 0x00002003000085a7 */ /* 0x000ea400080010ff */
[----:B--2---:R-:W-:Y:S05]  /*6f50*/  @!P0 BRA `(.L_x_104) ;  /* 0xfffffffc00f08947 */ /* 0x004fea000383ffff */
[----:B------:R-:W-:Y:S05]  /*6f60*/  BRA `(.L_x_33) ;  /* 0xffffffac00547947 */ /* 0x000fea000383ffff */
.L_x_39:
[----:B-1----:R1:W2:Y:S02]  /*6f70*/  SYNCS.PHASECHK.TRANS64.TRYWAIT P0, [R3+URZ+0x60], R0 ;  /* 0x00006000030075a7 */ /* 0x0022a400080011ff */
[----:B--2---:R-:W-:Y:S05]  /*6f80*/  @!P0 NANOSLEEP.SYNCS 0x989680 ;  /* 0x009896800000895d */ /* 0x004fea0003900000 */
[----:B------:R-:W2:Y:S02]  /*6f90*/  @!P0 SYNCS.PHASECHK.TRANS64 P0, [R3+URZ+0x60], R0 ;  /* 0x00006000030085a7 */ /* 0x000ea400080010ff */
[----:B--2---:R-:W-:Y:S05]  /*6fa0*/  @!P0 BRA `(.L_x_39) ;  /* 0xfffffffc00f08947 */ /* 0x004fea000383ffff */
[----:B------:R-:W-:Y:S05]  /*6fb0*/  BRA `(.L_x_105) ;  /* 0xffffffac00f47947 */ /* 0x000fea000383ffff */
.L_x_43:
[----:B------:R-:W-:-:S07]  /*6fc0*/  MOV R0, UR4 ;  /* 0x0000000400007c02 */ /* 0x000fce0008000f00 */
.L_x_106:
[----:B-1----:R1:W2:Y:S02]  /*6fd0*/  SYNCS.PHASECHK.TRANS64.TRYWAIT P0, [R0+URZ], R2 ;  /* 0x00000002000075a7 */ /* 0x0022a400080011ff */
[----:B--2---:R-:W-:Y:S05]  /*6fe0*/  @!P0 NANOSLEEP.SYNCS 0x989680 ;  /* 0x009896800000895d */ /* 0x004fea0003900000 */
[----:B------:R-:W2:Y:S02]  /*6ff0*/  @!P0 SYNCS.PHASECHK.TRANS64 P0, [R0+URZ], R2 ;  /* 0x00000002000085a7 */ /* 0x000ea400080010ff */
[----:B--2---:R-:W-:Y:S05]  /*7000*/  @!P0 BRA `(.L_x_106) ;  /* 0xfffffffc00f08947 */ /* 0x004fea000383ffff */
[----:B------:R-:W-:Y:S05]  /*7010*/  BRA `(.L_x_107) ;  /* 0xffffffb400987947 */ /* 0x000fea000383ffff */
.L_x_44:
[----:B------:R-:W-:-:S07]  /*7020*/  MOV R0, UR5 ;  /* 0x0000000500007c02 */ /* 0x000fce0008000f00 */
.L_x_108:
[----:B-1----:R1:W2:Y:S02]  /*7030*/  SYNCS.PHASECHK.TRANS64.TRYWAIT P0, [R0+URZ], R3 ;  /* 0x00000003000075a7 */ /* 0x0022a400080011ff */
[----:B--2---:R-:W-:Y:S05]  /*7040*/  @!P0 NANOSLEEP.SYNCS 0x989680 ;  /* 0x009896800000895d */ /* 0x004fea0003900000 */
[----:B------:R-:W2:Y:S02]  /*7050*/  @!P0 SYNCS.PHASECHK.TRANS64 P0, [R0+URZ], R3 ;  /* 0x00000003000085a7 */ /* 0x000ea400080010ff */
[----:B--2---:R-:W-:Y:S05]  /*7060*/  @!P0 BRA `(.L_x_108) ;  /* 0xfffffffc00f08947 */ /* 0x004fea000383ffff */
[----:B------:R-:W-:Y:S05]  /*7070*/  BRA `(.L_x_109) ;  /* 0xffffffb400a47947 */ /* 0x000fea000383ffff */
.L_x_45:
[----:B------:R-:W-:-:S07]  /*7080*/  MOV R0, UR5 ;  /* 0x0000000500007c02 */ /* 0x000fce0008000f00 */
.L_x_110:
[----:B-1----:R1:W2:Y:S02]  /*7090*/  SYNCS.PHASECHK.TRANS64.TRYWAIT P0, [R0+URZ], R3 ;  /* 0x00000003000075a7 */ /* 0x0022a400080011ff */
[----:B--2---:R-:W-:Y:S05]  /*70a0*/  @!P0 NANOSLEEP.SYNCS 0x989680 ;  /* 0x009896800000895d */ /* 0x004fea0003900000 */
[----:B------:R-:W2:Y:S02]  /*70b0*/  @!P0 SYNCS.PHASECHK.TRANS64 P0, [R0+URZ], R3 ;  /* 0x00000003000085a7 */ /* 0x000ea400080010ff */
[----:B--2---:R-:W-:Y:S05]  /*70c0*/  @!P0 BRA `(.L_x_110) ;  /* 0xfffffffc00f08947 */ /* 0x004fea000383ffff */
[----:B------:R-:W-:Y:S05]  /*70d0*/  BRA `(.L_x_111) ;  /* 0xffffffb400b07947 */ /* 0x000fea000383ffff */
.L_x_48:
[----:B-1----:R1:W2:Y:S02]  /*70e0*/  SYNCS.PHASECHK.TRANS64.TRYWAIT P0, [R2+URZ+0xc0], R4 ;  /* 0x0000c004020075a7 */ /* 0x0022a400080011ff */
[----:B--2---:R-:W-:Y:S05]  /*70f0*/  @!P0 NANOSLEEP.SYNCS 0x989680 ;  /* 0x009896800000895d */ /* 0x004fea0003900000 */
[----:B------:R-:W2:Y:S02]  /*7100*/  @!P0 SYNCS.PHASECHK.TRANS64 P0, [R2+URZ+0xc0], R4 ;  /* 0x0000c004020085a7 */ /* 0x000ea400080010ff */
[----:B--2---:R-:W-:Y:S05]  /*7110*/  @!P0 BRA `(.L_x_48) ;  /* 0xfffffffc00f08947 */ /* 0x004fea000383ffff */
[----:B------:R-:W-:Y:S05]  /*7120*/  BRA `(.L_x_112) ;  /* 0xffffffb8000c7947 */ /* 0x000fea000383ffff */
.L_x_49:
[----:B------:R-:W-:-:S07]  /*7130*/  MOV R2, UR4 ;  /* 0x0000000400027c02 */ /* 0x000fce0008000f00 */
.L_x_113:
[----:B-1----:R1:W2:Y:S02]  /*7140*/  SYNCS.PHASECHK.TRANS64.TRYWAIT P0, [R2+URZ+0x70], R5 ;  /* 0x00007005020075a7 */ /* 0x0022a400080011ff */
[----:B--2---:R-:W-:Y:S05]  /*7150*/  @!P0 NANOSLEEP.SYNCS 0x989680 ;  /* 0x009896800000895d */ /* 0x004fea0003900000 */
[----:B------:R-:W2:Y:S02]  /*7160*/  @!P0 SYNCS.PHASECHK.TRANS64 P0, [R2+URZ+0x70], R5 ;  /* 0x00007005020085a7 */ /* 0x000ea400080010ff */
[----:B--2---:R-:W-:Y:S05]  /*7170*/  @!P0 BRA `(.L_x_113) ;  /* 0xfffffffc00f08947 */ /* 0x004fea000383ffff */
[----:B------:R-:W-:Y:S05]  /*7180*/  BRA `(.L_x_114) ;  /* 0xffffffb8001c7947 */ /* 0x000fea000383ffff */
.L_x_50:
[----:B-1----:R1:W2:Y:S02]  /*7190*/  SYNCS.PHASECHK.TRANS64.TRYWAIT P1, [R2+URZ+0x60], R4 ;  /* 0x00006004020075a7 */ /* 0x0022a400080211ff */
[----:B--2---:R-:W-:Y:S05]  /*71a0*/  @!P1 NANOSLEEP.SYNCS 0x989680 ;  /* 0x009896800000995d */ /* 0x004fea0003900000 */
[----:B------:R-:W2:Y:S02]  /*71b0*/  @!P1 SYNCS.PHASECHK.TRANS64 P1, [R2+URZ+0x60], R4 ;  /* 0x00006004020095a7 */ /* 0x000ea400080210ff */
[----:B--2---:R-:W-:Y:S05]  /*71c0*/  @!P1 BRA `(.L_x_50) ;  /* 0xfffffffc00f09947 */ /* 0x004fea000383ffff */
[----:B------:R-:W-:Y:S05]  /*71d0*/  BRA `(.L_x_115) ;  /* 0xffffffb8004c7947 */ /* 0x000fea000383ffff */
.L_x_53:
[----:B------:R-:W-:-:S07]  /*71e0*/  MOV R0, UR4 ;  /* 0x0000000400007c02 */ /* 0x000fce0008000f00 */
.L_x_116:
[----:B-1----:R1:W2:Y:S02]  /*71f0*/  SYNCS.PHASECHK.TRANS64.TRYWAIT P0, [R0+URZ+0x70], R2 ;  /* 0x00007002000075a7 */ /* 0x0022a400080011ff */
[----:B--2---:R-:W-:Y:S05]  /*7200*/  @!P0 NANOSLEEP.SYNCS 0x989680 ;  /* 0x009896800000895d */ /* 0x004fea0003900000 */
[----:B------:R-:W2:Y:S02]  /*7210*/  @!P0 SYNCS.PHASECHK.TRANS64 P0, [R0+URZ+0x70], R2 ;  /* 0x00007002000085a7 */ /* 0x000ea400080010ff */
[----:B--2---:R-:W-:Y:S05]  /*7220*/  @!P0 BRA `(.L_x_116) ;  /* 0xfffffffc00f08947 */ /* 0x004fea000383ffff */
[----:B------:R-:W-:Y:S05]  /*7230*/  BRA `(.L_x_52) ;  /* 0xffffffb800a07947 */ /* 0x000fea000383ffff */
.L_x_60:
[----:B-1----:R1:W2:Y:S02]  /*7240*/  SYNCS.PHASECHK.TRANS64.TRYWAIT P1, [R0+URZ+0x60], R2 ;  /* 0x00006002000075a7 */ /* 0x0022a400080211ff */
[----:B--2---:R-:W-:Y:S05]  /*7250*/  @!P1 NANOSLEEP.SYNCS 0x989680 ;  /* 0x009896800000995d */ /* 0x004fea0003900000 */
[----:B------:R-:W2:Y:S02]  /*7260*/  @!P1 SYNCS.PHASECHK.TRANS64 P1, [R0+URZ+0x60], R2 ;  /* 0x00006002000095a7 */ /* 0x000ea400080210ff */
[----:B--2---:R-:W-:Y:S05]  /*7270*/  @!P1 BRA `(.L_x_60) ;  /* 0xfffffffc00f09947 */ /* 0x004fea000383ffff */
[----:B------:R-:W-:Y:S05]  /*7280*/  BRA `(.L_x_117) ;  /* 0xffffffc000047947 */ /* 0x000fea000383ffff */
.L_x_61:
[----:B------:R-:W-:-:S07]  /*7290*/  MOV R2, UR22 ;  /* 0x0000001600027c02 */ /* 0x000fce0008000f00 */
.L_x_118:
[----:B-1----:R1:W2:Y:S02]  /*72a0*/  SYNCS.PHASECHK.TRANS64.TRYWAIT P0, [R2+URZ+0xa0], R0 ;  /* 0x0000a000020075a7 */ /* 0x0022a400080011ff */
[----:B--2---:R-:W-:Y:S05]  /*72b0*/  @!P0 NANOSLEEP.SYNCS 0x989680 ;  /* 0x009896800000895d */ /* 0x004fea0003900000 */
[----:B------:R-:W2:Y:S02]  /*72c0*/  @!P0 SYNCS.PHASECHK.TRANS64 P0, [R2+URZ+0xa0], R0 ;  /* 0x0000a000020085a7 */ /* 0x000ea400080010ff */
[----:B--2---:R-:W-:Y:S05]  /*72d0*/  @!P0 BRA `(.L_x_118) ;  /* 0xfffffffc00f08947 */ /* 0x004fea000383ffff */
[----:B------:R-:W-:Y:S05]  /*72e0*/  BRA `(.L_x_119) ;  /* 0xffffffc0003c7947 */ /* 0x000fea000383ffff */
.L_x_64:
[----:B------:R-:W-:Y:S07]  /*72f0*/  MOV R0, UR5 ;  /* 0x0000000500007c02 */ /* 0x000fee0008000f00 */
.L_x_120:
[----:B-1----:R1:W2:Y:S02]  /*7300*/  SYNCS.PHASECHK.TRANS64.TRYWAIT P0, [R0+URZ], R2 ;  /* 0x00000002000075a7 */ /* 0x0022a400080011ff */
[----:B--2---:R-:W-:Y:S05]  /*7310*/  @!P0 NANOSLEEP.SYNCS 0x989680 ;  /* 0x009896800000895d */ /* 0x004fea0003900000 */
[----:B------:R-:W2:Y:S02]  /*7320*/  @!P0 SYNCS.PHASECHK.TRANS64 P0, [R0+URZ], R2 ;  /* 0x00000002000085a7 */ /* 0x000ea400080010ff */
[----:B--2---:R-:W-:Y:S05]  /*7330*/  @!P0 BRA `(.L_x_120) ;  /* 0xfffffffc00f08947 */ /* 0x004fea000383ffff */
[----:B------:R-:W-:Y:S05]  /*7340*/  BRA `(.L_x_63) ;  /* 0xffffffc000587947 */ /* 0x000fea000383ffff */
.L_x_67:
[----:B------:R-:W-:-:S07]  /*7350*/  MOV R0, UR4 ;  /* 0x0000000400007c02 */ /* 0x000fce0008000f00 */
.L_x_121:
[----:B--2---:R2:W4:Y:S02]  /*7360*/  SYNCS.PHASECHK.TRANS64.TRYWAIT P0, [R0+URZ], R2 ;  /* 0x00000002000075a7 */ /* 0x00452400080011ff */
[----:B----4-:R-:W-:Y:S05]  /*7370*/  @!P0 NANOSLEEP.SYNCS 0x989680 ;  /* 0x009896800000895d */ /* 0x010fea0003900000 */
[----:B------:R-:W4:Y:S02]  /*7380*/  @!P0 SYNCS.PHASECHK.TRANS64 P0, [R0+URZ], R2 ;  /* 0x00000002000085a7 */ /* 0x000f2400080010ff */
[----:B----4-:R-:W-:Y:S05]  /*7390*/  @!P0 BRA `(.L_x_121) ;  /* 0xfffffffc00f08947 */ /* 0x010fea000383ffff */
[----:B------:R-:W-:Y:S05]  /*73a0*/  BRA `(.L_x_122) ;  /* 0xffffffc4000c7947 */ /* 0x000fea000383ffff */
.L_x_68:
[----:B------:R-:W-:-:S07]  /*73b0*/  MOV R0, UR5 ;  /* 0x0000000500007c02 */ /* 0x000fce0008000f00 */
.L_x_123:
[----:B-1----:R1:W2:Y:S02]  /*73c0*/  SYNCS.PHASECHK.TRANS64.TRYWAIT P0, [R0+URZ], R3 ;  /* 0x00000003000075a7 */ /* 0x0022a400080011ff */
[----:B--2---:R-:W-:Y:S05]  /*73d0*/  @!P0 NANOSLEEP.SYNCS 0x989680 ;  /* 0x009896800000895d */ /* 0x004fea0003900000 */
[----:B------:R-:W2:Y:S02]  /*73e0*/  @!P0 SYNCS.PHASECHK.TRANS64 P0, [R0+URZ], R3 ;  /* 0x00000003000085a7 */ /* 0x000ea400080010ff */
[----:B--2---:R-:W-:Y:S05]  /*73f0*/  @!P0 BRA `(.L_x_123) ;  /* 0xfffffffc00f08947 */ /* 0x004fea000383ffff */
[----:B------:R-:W-:Y:S05]  /*7400*/  BRA `(.L_x_124) ;  /* 0xffffffc400187947 */ /* 0x000fea000383ffff */
.L_x_69:
[----:B------:R-:W-:-:S07]  /*7410*/  MOV R0, UR5 ;  /* 0x0000000500007c02 */ /* 0x000fce0008000f00 */
.L_x_125:
[----:B-1----:R1:W2:Y:S02]  /*7420*/  SYNCS.PHASECHK.TRANS64.TRYWAIT P0, [R0+URZ], R3 ;  /* 0x00000003000075a7 */ /* 0x0022a400080011ff */
[----:B--2---:R-:W-:Y:S05]  /*7430*/  @!P0 NANOSLEEP.SYNCS 0x989680 ;  /* 0x009896800000895d */ /* 0x004fea0003900000 */
[----:B------:R-:W2:Y:S02]  /*7440*/  @!P0 SYNCS.PHASECHK.TRANS64 P0, [R0+URZ], R3 ;  /* 0x00000003000085a7 */ /* 0x000ea400080010ff */
[----:B--2---:R-:W-:Y:S05]  /*7450*/  @!P0 BRA `(.L_x_125) ;  /* 0xfffffffc00f08947 */ /* 0x004fea000383ffff */
[----:B------:R-:W-:Y:S05]  /*7460*/  BRA `(.L_x_126) ;  /* 0xffffffc400247947 */ /* 0x000fea000383ffff */
.L_x_70:
[----:B-1----:R-:W-:-:S07]  /*7470*/  MOV R0, UR4 ;  /* 0x0000000400007c02 */ /* 0x002fce0008000f00 */
.L_x_127:
[----:B-1----:R1:W2:Y:S02]  /*7480*/  SYNCS.PHASECHK.TRANS64.TRYWAIT P0, [R0+URZ], R2 ;  /* 0x00000002000075a7 */ /* 0x0022a400080011ff */
[----:B--2---:R-:W-:Y:S05]  /*7490*/  @!P0 NANOSLEEP.SYNCS 0x989680 ;  /* 0x009896800000895d */ /* 0x004fea0003900000 */
[----:B------:R-:W2:Y:S02]  /*74a0*/  @!P0 SYNCS.PHASECHK.TRANS64 P0, [R0+URZ], R2 ;  /* 0x00000002000085a7 */ /* 0x000ea400080010ff */
[----:B--2---:R-:W-:Y:S05]  /*74b0*/  @!P0 BRA `(.L_x_127) ;  /* 0xfffffffc00f08947 */ /* 0x004fea000383ffff */
[----:B------:R-:W-:Y:S05]  /*74c0*/  BRA `(.L_x_128) ;  /* 0xffffffc400307947 */ /* 0x000fea000383ffff */
.L_x_75:
[----:B--2---:R2:W3:Y:S02]  /*74d0*/  SYNCS.PHASECHK.TRANS64.TRYWAIT P0, [R7+URZ+0x60], R0 ;  /* 0x00006000070075a7 */ /* 0x0044e400080011ff */
[----:B---3--:R-:W-:Y:S05]  /*74e0*/  @!P0 NANOSLEEP.SYNCS 0x989680 ;  /* 0x009896800000895d */ /* 0x008fea0003900000 */
[----:B------:R-:W3:Y:S02]  /*74f0*/  @!P0 SYNCS.PHASECHK.TRANS64 P0, [R7+URZ+0x60], R0 ;  /* 0x00006000070085a7 */ /* 0x000ee400080010ff */
[----:B---3--:R-:W-:Y:S05]  /*7500*/  @!P0 BRA `(.L_x_75) ;  /* 0xfffffffc00f08947 */ /* 0x008fea000383ffff */
[----:B------:R-:W-:Y:S05]  /*7510*/  BRA `(.L_x_129) ;  /* 0xffffffc800447947 */ /* 0x000fea000383ffff */
.L_x_78:
[----:B-1----:R-:W-:Y:S07]  /*7520*/  MOV R0, UR17 ;  /* 0x0000001100007c02 */ /* 0x002fee0008000f00 */
.L_x_130:
[----:B-1----:R1:W2:Y:S02]  /*7530*/  SYNCS.PHASECHK.TRANS64.TRYWAIT P2, [R0+URZ+0x58], R7 ;  /* 0x00005807000075a7 */ /* 0x0022a400080411ff */
[----:B--2---:R-:W-:Y:S05]  /*7540*/  @!P2 NANOSLEEP.SYNCS 0x989680 ;  /* 0x009896800000a95d */ /* 0x004fea0003900000 */
[----:B------:R-:W2:Y:S02]  /*7550*/  @!P2 SYNCS.PHASECHK.TRANS64 P2, [R0+URZ+0x58], R7 ;  /* 0x000058070000a5a7 */ /* 0x000ea400080410ff */
[----:B--2---:R-:W-:Y:S05]  /*7560*/  @!P2 BRA `(.L_x_130) ;  /* 0xfffffffc00f0a947 */ /* 0x004fea000383ffff */
[----:B------:R-:W-:Y:S05]  /*7570*/  BRA `(.L_x_77) ;  /* 0xffffffcc00a47947 */ /* 0x000fea000383ffff */
.L_x_81:
[----:B-1----:R-:W-:Y:S07]  /*7580*/  MOV R0, UR17 ;  /* 0x0000001100007c02 */ /* 0x002fee0008000f00 */
.L_x_131:
[----:B-1----:R1:W2:Y:S02]  /*7590*/  SYNCS.PHASECHK.TRANS64.TRYWAIT P0, [R0+URZ+0x48], R6 ;  /* 0x00004806000075a7 */ /* 0x0022a400080011ff */
[----:B--2---:R-:W-:Y:S05]  /*75a0*/  @!P0 NANOSLEEP.SYNCS 0x989680 ;  /* 0x009896800000895d */ /* 0x004fea0003900000 */
[----:B------:R-:W2:Y:S02]  /*75b0*/  @!P0 SYNCS.PHASECHK.TRANS64 P0, [R0+URZ+0x48], R6 ;  /* 0x00004806000085a7 */ /* 0x000ea400080010ff */
[----:B--2---:R-:W-:Y:S05]  /*75c0*/  @!P0 BRA `(.L_x_131) ;  /* 0xfffffffc00f08947 */ /* 0x004fea000383ffff */
[----:B------:R-:W-:Y:S05]  /*75d0*/  BRA `(.L_x_132) ;  /* 0xffffffcc00f47947 */ /* 0x000fea000383ffff */
.L_x_84:
[----:B---3--:R3:W4:Y:S02]  /*75e0*/  SYNCS.PHASECHK.TRANS64.TRYWAIT P0, [R3+URZ+0x60], R0 ;  /* 0x00006000030075a7 */ /* 0x00872400080011ff */
[----:B----4-:R-:W-:Y:S05]  /*75f0*/  @!P0 NANOSLEEP.SYNCS 0x989680 ;  /* 0x009896800000895d */ /* 0x010fea0003900000 */
[----:B------:R-:W4:Y:S02]  /*7600*/  @!P0 SYNCS.PHASECHK.TRANS64 P0, [R3+URZ+0x60], R0 ;  /* 0x00006000030085a7 */ /* 0x000f2400080010ff */
[----:B----4-:R-:W-:Y:S05]  /*7610*/  @!P0 BRA `(.L_x_84) ;  /* 0xfffffffc00f08947 */ /* 0x010fea000383ffff */
[----:B------:R-:W-:Y:S05]  /*7620*/  BRA `(.L_x_133) ;  /* 0xffffffd400347947 */ /* 0x000fea000383ffff */
.L_x_95:
[----:B-1----:R-:W-:Y:S04]  /*7630*/  MOV R0, UR44 ;  /* 0x0000002c00007c02 */ /* 0x002fe80008000f00 */
[----:B------:R1:W2:Y:S03]  /*7640*/  SYNCS.PHASECHK.TRANS64.TRYWAIT P1, [R0+URZ+0x40], R3 ;  /* 0x00004003000075a7 */ /* 0x0002a600080211ff */
[----:B--2---:R-:W-:Y:S05]  /*7650*/  @!P1 NANOSLEEP.SYNCS 0x989680 ;  /* 0x009896800000995d */ /* 0x004fea0003900000 */
[----:B------:R-:W2:Y:S02]  /*7660*/  @!P1 SYNCS.PHASECHK.TRANS64 P1, [R0+URZ+0x40], R3 ;  /* 0x00004003000095a7 */ /* 0x000ea400080210ff */
[----:B--2---:R-:W-:Y:S05]  /*7670*/  @!P1 BRA `(.L_x_95) ;  /* 0xfffffffc00ec9947 */ /* 0x004fea000383ffff */
[----:B------:R-:W-:Y:S05]  /*7680*/  BRA `(.L_x_94) ;  /* 0xffffffe0008c7947 */ /* 0x000fea000383ffff */
.L_x_97:
[----:B------:R1:W1:Y:S02]  /*7690*/  SYNCS.PHASECHK.TRANS64.TRYWAIT P1, [R22+URZ+0x80], R4 ;  /* 0x00008004160075a7 */ /* 0x00026400080211ff */
[----:B-1----:R-:W-:Y:S05]  /*76a0*/  @!P1 NANOSLEEP.SYNCS 0x989680 ;  /* 0x009896800000995d */ /* 0x002fea0003900000 */
[----:B------:R-:W1:Y:S02]  /*76b0*/  @!P1 SYNCS.PHASECHK.TRANS64 P1, [R22+URZ+0x80], R4 ;  /* 0x00008004160095a7 */ /* 0x000e6400080210ff */
[----:B-1----:R-:W-:Y:S05]  /*76c0*/  @!P1 BRA `(.L_x_97) ;  /* 0xfffffffc00f09947 */ /* 0x002fea000383ffff */
[----:B------:R-:W-:Y:S05]  /*76d0*/  BRA `(.L_x_96) ;  /* 0xffffffe000d07947 */ /* 0x000fea000383ffff */
        .weak           $__internal_0_$__cuda_sm10x_tcgen05_guardrail_trap_col_being_dealloced_not_returned_by_alloc
        .type           $__internal_0_$__cuda_sm10x_tcgen05_guardrail_trap_col_being_dealloced_not_returned_by_alloc,@function
        .size           $__internal_0_$__cuda_sm10x_tcgen05_guardrail_trap_col_being_dealloced_not_returned_by_alloc,($__internal_1_$__cuda_sm10x_tcgen05_guardrail_trap_phase_invalid_during_alloc - $__internal_0_$__cuda_sm10x_tcgen05_guardrail_trap_col_being_dealloced_not_returned_by_alloc)
$__internal_0_$__cuda_sm10x_tcgen05_guardrail_trap_col_being_dealloced_not_returned_by_alloc:
[----:B------:R-:W-:Y:S05]  /*76e0*/  BPT.TRAP 0x1 ;  /* 0x000000040000795c */ /* 0x000fea0000300000 */
[----:B------:R-:W-:-:S04]  /*76f0*/  HFMA2 R3, -RZ, RZ, 0, 0 ;  /* 0x00000000ff037431 */ /* 0x000fc800000001ff */
[----:B------:R-:W-:Y:S05]  /*7700*/  RET.REL.NODEC R2 `(_ZN7cutlass13device_kernelINS_4gemm6kernel13GemmUniversalIN4cute5tupleIJiiiiEEENS1_10collective13CollectiveMmaINS1_35MainloopSm100TmaUmmaWarpSpecializedILi4ELi2ELi4ENS5_IJNS4_1CILi1EEENSA_ILi2EEESB_EEEEENS5_IJNSA_ILi128EEENSA_ILi64EEESG_EEENS_12float_e4m3_tENS5_IJlSB_lEEESI_SJ_NS4_8TiledMMAINS4_8MMA_AtomIJNS4_10MMA_TraitsINS4_19SM100_MMA_F8F6F4_SSEJSI_SI_fSF_SG_NS4_17integral_constantINS4_4UMMA5MajorELSQ_0EEESR_NSO_INSP_7ScaleInELSS_0EEEST_EEEEEENS4_6LayoutINS5_IJSB_SB_SB_EEENS5_IJNSA_ILi0EEESY_SY_EEEEENS5_IJNS4_10UnderscoreES11_S11_EEEEENS4_23SM90_TMA_LOAD_MULTICASTENS4_14ComposedLayoutINS4_7SwizzleILi2ELi4ELi3EEENS4_18smem_ptr_flag_bitsILi8EEENSW_INS5_IJNSA_ILi8EEESG_EEENS5_IJSG_SB_EEEEEEEvNS4_8identityENS4_13SM90_TMA_LOADES1E_vS1F_EENS_8epilogue10collective18CollectiveEpilogueINS1I_23Sm100TmaWarpSpecializedILi1ELi1ELi64ELb0ELb0EEEJSH_NS5_IJNSW_ISF_SB_EENSW_ISG_SB_EEEEESI_SJ_SI_SJ_NS1I_6fusion15FusionCallbacksIS1M_NS1Q_17LinearCombinationISI_fSI_fLNS_15FloatRoundStyleE2EEESH_S1P_JEEENS4_5SM1004TMEM4LOAD26SM100_TMEM_LOAD_32dp32b64xES1G_S1E_NS4_39AutoVectorizingCopyWithAssumedAlignmentILi128EEENS4_14SM90_TMA_STOREES1E_S21_S21_EEEvvEEEEvNT_6ParamsE) ;  /* 0xffffff88023c7950 */ /* 0x000fea0003c3ffff */
        .weak           $__internal_1_$__cuda_sm10x_tcgen05_guardrail_trap_phase_invalid_during_alloc
        .type           $__internal_1_$__cuda_sm10x_tcgen05_guardrail_trap_phase_invalid_during_alloc,@function
        .size           $__internal_1_$__cuda_sm10x_tcgen05_guardrail_trap_phase_invalid_during_alloc,($__internal_2_$__cuda_sm10x_tcgen05_guardrail_trap_unallocated_columns_being_dealloced - $__internal_1_$__cuda_sm10x_tcgen05_guardrail_trap_phase_invalid_during_alloc)
$__internal_1_$__cuda_sm10x_tcgen05_guardrail_trap_phase_invalid_during_alloc:
[----:B------:R-:W-:Y:S05]  /*7710*/  BPT.TRAP 0x1 ;  /* 0x000000040000795c */ /* 0x000fea0000300000 */
[----:B------:R-:W-:-:S04]  /*7720*/  MOV R5, 0x0 ;  /* 0x0000000000057802 */ /* 0x000fc80000000f00 */
[----:B------:R-:W-:Y:S05]  /*7730*/  RET.REL.NODEC R4 `(_ZN7cutlass13device_kernelINS_4gemm6kernel13GemmUniversalIN4cute5tupleIJiiiiEEENS1_10collective13CollectiveMmaINS1_35MainloopSm100TmaUmmaWarpSpecializedILi4ELi2ELi4ENS5_IJNS4_1CILi1EEENSA_ILi2EEESB_EEEEENS5_IJNSA_ILi128EEENSA_ILi64EEESG_EEENS_12float_e4m3_tENS5_IJlSB_lEEESI_SJ_NS4_8TiledMMAINS4_8MMA_AtomIJNS4_10MMA_TraitsINS4_19SM100_MMA_F8F6F4_SSEJSI_SI_fSF_SG_NS4_17integral_constantINS4_4UMMA5MajorELSQ_0EEESR_NSO_INSP_7ScaleInELSS_0EEEST_EEEEEENS4_6LayoutINS5_IJSB_SB_SB_EEENS5_IJNSA_ILi0EEESY_SY_EEEEENS5_IJNS4_10UnderscoreES11_S11_EEEEENS4_23SM90_TMA_LOAD_MULTICASTENS4_14ComposedLayoutINS4_7SwizzleILi2ELi4ELi3EEENS4_18smem_ptr_flag_bitsILi8EEENSW_INS5_IJNSA_ILi8EEESG_EEENS5_IJSG_SB_EEEEEEEvNS4_8identityENS4_13SM90_TMA_LOADES1E_vS1F_EENS_8epilogue10collective18CollectiveEpilogueINS1I_23Sm100TmaWarpSpecializedILi1ELi1ELi64ELb0ELb0EEEJSH_NS5_IJNSW_ISF_SB_EENSW_ISG_SB_EEEEESI_SJ_SI_SJ_NS1I_6fusion15FusionCallbacksIS1M_NS1Q_17LinearCombinationISI_fSI_fLNS_15FloatRoundStyleE2EEESH_S1P_JEEENS4_5SM1004TMEM4LOAD26SM100_TMEM_LOAD_32dp32b64xES1G_S1E_NS4_39AutoVectorizingCopyWithAssumedAlignmentILi128EEENS4_14SM90_TMA_STOREES1E_S21_S21_EEEvvEEEEvNT_6ParamsE) ;  /* 0xffffff8804307950 */ /* 0x000fea0003c3ffff */
        .weak           $__internal_2_$__cuda_sm10x_tcgen05_guardrail_trap_unallocated_columns_being_dealloced
        .type           $__internal_2_$__cuda_sm10x_tcgen05_guardrail_trap_unallocated_columns_being_dealloced,@function
        .size           $__internal_2_$__cuda_sm10x_tcgen05_guardrail_trap_unallocated_columns_being_dealloced,(.L_x_135 - $__internal_2_$__cuda_sm10x_tcgen05_guardrail_trap_unallocated_columns_being_dealloced)
$__internal_2_$__cuda_sm10x_tcgen05_guardrail_trap_unallocated_columns_being_dealloced:
[----:B------:R-:W-:Y:S05]  /*7740*/  BPT.TRAP 0x1 ;  /* 0x000000040000795c */ /* 0x000fea0000300000 */
[----:B------:R-:W-:-:S04]  /*7750*/  HFMA2 R3, -RZ, RZ, 0, 0 ;  /* 0x00000000ff037431 */ /* 0x000fc800000001ff */
[----:B------:R-:W-:Y:S05]  /*7760*/  RET.REL.NODEC R2 `(_ZN7cutlass13device_kernelINS_4gemm6kernel13GemmUniversalIN4cute5tupleIJiiiiEEENS1_10collective13CollectiveMmaINS1_35MainloopSm100TmaUmmaWarpSpecializedILi4ELi2ELi4ENS5_IJNS4_1CILi1EEENSA_ILi2EEESB_EEEEENS5_IJNSA_ILi128EEENSA_ILi64EEESG_EEENS_12float_e4m3_tENS5_IJlSB_lEEESI_SJ_NS4_8TiledMMAINS4_8MMA_AtomIJNS4_10MMA_TraitsINS4_19SM100_MMA_F8F6F4_SSEJSI_SI_fSF_SG_NS4_17integral_constantINS4_4UMMA5MajorELSQ_0EEESR_NSO_INSP_7ScaleInELSS_0EEEST_EEEEEENS4_6LayoutINS5_IJSB_SB_SB_EEENS5_IJNSA_ILi0EEESY_SY_EEEEENS5_IJNS4_10UnderscoreES11_S11_EEEEENS4_23SM90_TMA_LOAD_MULTICASTENS4_14ComposedLayoutINS4_7SwizzleILi2ELi4ELi3EEENS4_18smem_ptr_flag_bitsILi8EEENSW_INS5_IJNSA_ILi8EEESG_EEENS5_IJSG_SB_EEEEEEEvNS4_8identityENS4_13SM90_TMA_LOADES1E_vS1F_EENS_8epilogue10collective18CollectiveEpilogueINS1I_23Sm100TmaWarpSpecializedILi1ELi1ELi64ELb0ELb0EEEJSH_NS5_IJNSW_ISF_SB_EENSW_ISG_SB_EEEEESI_SJ_SI_SJ_NS1I_6fusion15FusionCallbacksIS1M_NS1Q_17LinearCombinationISI_fSI_fLNS_15FloatRoundStyleE2EEESH_S1P_JEEENS4_5SM1004TMEM4LOAD26SM100_TMEM_LOAD_32dp32b64xES1G_S1E_NS4_39AutoVectorizingCopyWithAssumedAlignmentILi128EEENS4_14SM90_TMA_STOREES1E_S21_S21_EEEvvEEEEvNT_6ParamsE) ;  /* 0xffffff8802247950 */ /* 0x000fea0003c3ffff */
.L_x_134:
[----:B------:R-:W-:-:S00]  /*7770*/  BRA `(.L_x_134) ;  /* 0xfffffffc00fc7947 */ /* 0x000fc0000383ffff */
[----:B------:R-:W-:-:S00]  /*7780*/  NOP ;  /* 0x0000000000007918 */ /* 0x000fc00000000000 */
[----:B------:R-:W-:-:S00]  /*7790*/  NOP ;  /* 0x0000000000007918 */ /* 0x000fc00000000000 */
[----:B------:R-:W-:-:S00]  /*77a0*/  NOP ;  /* 0x0000000000007918 */ /* 0x000fc00000000000 */
[----:B------:R-:W-:-:S00]  /*77b0*/  NOP ;  /* 0x0000000000007918 */ /* 0x000fc00000000000 */
[----:B------:R-:W-:-:S00]  /*77c0*/  NOP ;  /* 0x0000000000007918 */ /* 0x000fc00000000000 */
[----:B------:R-:W-:-:S00]  /*77d0*/  NOP ;  /* 0x0000000000007918 */ /* 0x000fc00000000000 */
[----:B------:R-:W-:-:S00]  /*77e0*/  NOP ;  /* 0x0000000000007918 */ /* 0x000fc00000000000 */
[----:B------:R-:W-:-:S00]  /*77f0*/  NOP ;  /* 0x0000000000007918 */ /* 0x000fc00000000000 */
.L_x_135:


//--------------------- .nv.global.init           --------------------------
	.section	.nv.global.init,"aw",@progbits
.nv.global.init:
	.type		$str$27,@object
	.size		$str$27,($str$28 - $str$27)
$str$27:
        /*0000*/ 	.byte	0x28, 0x61, 0x64, 0x64, 0x72, 0x65, 0x73, 0x73, 0x20, 0x26, 0x20, 0x6d, 0x61, 0x73, 0x6b, 0x29
        /*0010*/ 	.byte	0x20, 0x3d, 0x3d, 0x20, 0x30, 0x00
	.type		$str$28,@object
	.size		$str$28,($str$26 - $str$28)
$str$28:
        /*0016*/ 	.byte	0x2f, 0x74, 0x6d, 0x70, 0x2f, 0x63, 0x75, 0x74, 0x6c, 0x61, 0x73, 0x73, 0x5f, 0x73, 0x77, 0x65
        /*0026*/ 	.byte	0x65, 0x70, 0x5f, 0x73, 0x72, 0x63, 0x2f, 0x69, 0x6e, 0x63, 0x6c, 0x75, 0x64, 0x65, 0x2f, 0x63
        /*0036*/ 	.byte	0x75, 0x74, 0x65, 0x2f, 0x70, 0x6f, 0x69, 0x6e, 0x74, 0x65, 0x72, 0x5f, 0x66, 0x6c, 0x61, 0x67
        /*0046*/ 	.byte	0x67, 0x65, 0x64, 0x2e, 0x68, 0x70, 0x70, 0x00
	.type		$str$26,@object
	.size		$str$26,($str$25 - $str$26)
$str$26:
        /*004e*/ 	.byte	0x2f, 0x74, 0x6d, 0x70, 0x2f, 0x63, 0x75, 0x74, 0x6c, 0x61, 0x73, 0x73, 0x5f, 0x73, 0x77, 0x65
        /*005e*/ 	.byte	0x65, 0x70, 0x5f, 0x73, 0x72, 0x63, 0x2f, 0x69, 0x6e, 0x63, 0x6c, 0x75, 0x64, 0x65, 0x2f, 0x63
        /*006e*/ 	.byte	0x75, 0x74, 0x65, 0x2f, 0x61, 0x74, 0x6f, 0x6d, 0x2f, 0x63, 0x6f, 0x70, 0x79, 0x5f, 0x74, 0x72
        /*007e*/ 	.byte	0x61, 0x69, 0x74, 0x73, 0x5f, 0x73, 0x6d, 0x31, 0x30, 0x30, 0x2e, 0x68, 0x70, 0x70, 0x00
	.type		$str$25,@object
	.size		$str$25,(__unnamed_1 - $str$25)
$str$25:
        /*008d*/ 	.byte	0x28, 0x28, 0x75, 0x69, 0x6e, 0x74, 0x33, 0x32, 0x5f, 0x74, 0x28, 0x74, 0x68, 0x72, 0x65, 0x61
        /*009d*/ 	.byte	0x64, 0x49, 0x64, 0x78, 0x2e, 0x78, 0x29, 0x20, 0x2f, 0x20, 0x33, 0x32, 0x29, 0x20, 0x25, 0x20
        /*00ad*/ 	.byte	0x34, 0x29, 0x20, 0x3d, 0x3d, 0x20, 0x28, 0x28, 0x28, 0x74, 0x6d, 0x65, 0x6d, 0x5f, 0x61, 0x64
        /*00bd*/ 	.byte	0x64, 0x72, 0x20, 0x3e, 0x3e, 0x20, 0x31, 0x36, 0x29, 0x20, 0x2f, 0x20, 0x33, 0x32, 0x29, 0x20
        /*00cd*/ 	.byte	0x25, 0x20, 0x34, 0x29, 0x00
	.type		__unnamed_1,@object
	.size		__unnamed_1,(__unnamed_2 - __unnamed_1)
__unnamed_1:
        /*00d2*/ 	.byte	0x61, 0x75, 0x74, 0x6f, 0x20, 0x63, 0x75, 0x74, 0x65, 0x3a, 0x3a, 0x61, 0x73, 0x5f, 0x70, 0x6f
        /* <DEDUP_REMOVED lines=24> */
        /*0262*/ 	.byte	0x43, 0x3c, 0x38, 0x31, 0x39, 0x32, 0x3e, 0x3e, 0x3e, 0x3e, 0x5d, 0x00
	.type		__unnamed_2,@object
	.size		__unnamed_2,(.L_2 - __unnamed_2)
__unnamed_2:
        /* <DEDUP_REMOVED lines=42> */
        /*050e*/ 	.byte	0x3e, 0x3e, 0x3e, 0x3e, 0x5d, 0x00
.L_2:


//--------------------- .nv.shared._ZN7cutlass13device_kernelINS_4gemm6kernel13GemmUniversalIN4cute5tupleIJiiiiEEENS1_10collective13CollectiveMmaINS1_35MainloopSm100TmaUmmaWarpSpecializedILi4ELi2ELi4ENS5_IJNS4_1CILi1EEENSA_ILi2EEESB_EEEEENS5_IJNSA_ILi128EEENSA_ILi64EEESG_EEENS_12float_e4m3_tENS5_IJlSB_lEEESI_SJ_NS4_8TiledMMAINS4_8MMA_AtomIJNS4_10MMA_TraitsINS4_19SM100_MMA_F8F6F4_SSEJSI_SI_fSF_SG_NS4_17integral_constantINS4_4UMMA5MajorELSQ_0EEESR_NSO_INSP_7ScaleInELSS_0EEEST_EEEEEENS4_6LayoutINS5_IJSB_SB_SB_EEENS5_IJNSA_ILi0EEESY_SY_EEEEENS5_IJNS4_10UnderscoreES11_S11_EEEEENS4_23SM90_TMA_LOAD_MULTICASTENS4_14ComposedLayoutINS4_7SwizzleILi2ELi4ELi3EEENS4_18smem_ptr_flag_bitsILi8EEENSW_INS5_IJNSA_ILi8EEESG_EEENS5_IJSG_SB_EEEEEEEvNS4_8identityENS4_13SM90_TMA_LOADES1E_vS1F_EENS_8epilogue10collective18CollectiveEpilogueINS1I_23Sm100TmaWarpSpecializedILi1ELi1ELi64ELb0ELb0EEEJSH_NS5_IJNSW_ISF_SB_EENSW_ISG_SB_EEEEESI_SJ_SI_SJ_NS1I_6fusion15FusionCallbacksIS1M_NS1Q_17LinearCombinationISI_fSI_fLNS_15FloatRoundStyleE2EEESH_S1P_JEEENS4_5SM1004TMEM4LOAD26SM100_TMEM_LOAD_32dp32b64xES1G_S1E_NS4_39AutoVectorizingCopyWithAssumedAlignmentILi128EEENS4_14SM90_TMA_STOREES1E_S21_S21_EEEvvEEEEvNT_6ParamsE --------------------------
	.section	.nv.shared._ZN7cutlass13device_kernelINS_4gemm6kernel13GemmUniversalIN4cute5tupleIJiiiiEEENS1_10collective13CollectiveMmaINS1_35MainloopSm100TmaUmmaWarpSpecializedILi4ELi2ELi4ENS5_IJNS4_1CILi1EEENSA_ILi2EEESB_EEEEENS5_IJNSA_ILi128EEENSA_ILi64EEESG_EEENS_12float_e4m3_tENS5_IJlSB_lEEESI_SJ_NS4_8TiledMMAINS4_8MMA_AtomIJNS4_10MMA_TraitsINS4_19SM100_MMA_F8F6F4_SSEJSI_SI_fSF_SG_NS4_17integral_constantINS4_4UMMA5MajorELSQ_0EEESR_NSO_INSP_7ScaleInELSS_0EEEST_EEEEEENS4_6LayoutINS5_IJSB_SB_SB_EEENS5_IJNSA_ILi0EEESY_SY_EEEEENS5_IJNS4_10UnderscoreES11_S11_EEEEENS4_23SM90_TMA_LOAD_MULTICASTENS4_14ComposedLayoutINS4_7SwizzleILi2ELi4ELi3EEENS4_18smem_ptr_flag_bitsILi8EEENSW_INS5_IJNSA_ILi8EEESG_EEENS5_IJSG_SB_EEEEEEEvNS4_8identityENS4_13SM90_TMA_LOADES1E_vS1F_EENS_8epilogue10collective18CollectiveEpilogueINS1I_23Sm100TmaWarpSpecializedILi1ELi1ELi64ELb0ELb0EEEJSH_NS5_IJNSW_ISF_SB_EENSW_ISG_SB_EEEEESI_SJ_SI_SJ_NS1I_6fusion15FusionCallbacksIS1M_NS1Q_17LinearCombinationISI_fSI_fLNS_15FloatRoundStyleE2EEESH_S1P_JEEENS4_5SM1004TMEM4LOAD26SM100_TMEM_LOAD_32dp32b64xES1G_S1E_NS4_39AutoVectorizingCopyWithAssumedAlignmentILi128EEENS4_14SM90_TMA_STOREES1E_S21_S21_EEEvvEEEEvNT_6ParamsE,"aw",@nobits
	.sectionflags	@""
	.align	16
	.zero		1024


//--------------------- .nv.shared.reserved.0     --------------------------
	.section	.nv.shared.reserved.0,"aw",@nobits
	.weak		__nv_reservedSMEM_offset_0_alias
	.size		__nv_reservedSMEM_offset_0_alias, 0, 64
	.other		__nv_reservedSMEM_offset_0_alias,@"STO_CUDA_RESERVED_SHARED STV_DEFAULT"
__nv_reservedSMEM_offset_0_alias:
	.zero		0
.nv.shared.reserved.0:
	.zero		64
	.weak		__nv_reservedSMEM_tcgen05_partition
	.type		__nv_reservedSMEM_tcgen05_partition,@object
	.size		__nv_reservedSMEM_tcgen05_partition,(.L_0 - __nv_reservedSMEM_tcgen05_partition)
__nv_reservedSMEM_tcgen05_partition:
	.zero		32
.L_0:


//--------------------- .nv.global                --------------------------
	.section	.nv.global,"aw",@nobits
.nv.global:
	.type		_ZN39_INTERNAL_fe6f46c5_4_k_cu_96488013_74184cute1_E,@object
	.size		_ZN39_INTERNAL_fe6f46c5_4_k_cu_96488013_74184cute1_E,(_ZN39_INTERNAL_fe6f46c5_4_k_cu_96488013_74184cuda3std3__45__cpo6cbeginE - _ZN39_INTERNAL_fe6f46c5_4_k_cu_96488013_74184cute1_E)
_ZN39_INTERNAL_fe6f46c5_4_k_cu_96488013_74184cute1_E:
	.zero		1
	.type		_ZN39_INTERNAL_fe6f46c5_4_k_cu_96488013_74184cuda3std3__45__cpo6cbeginE,@object
	.size		_ZN39_INTERNAL_fe6f46c5_4_k_cu_96488013_74184cuda3std3__45__cpo6cbeginE,(_ZN39_INTERNAL_fe6f46c5_4_k_cu_96488013_74184cuda3std3__48in_placeE - _ZN39_INTERNAL_fe6f46c5_4_k_cu_96488013_74184cuda3std3__45__cpo6cbeginE)
_ZN39_INTERNAL_fe6f46c5_4_k_cu_96488013_74184cuda3std3__45__cpo6cbeginE:
	.zero		1
	.type		_ZN39_INTERNAL_fe6f46c5_4_k_cu_96488013_74184cuda3std3__48in_placeE,@object
	.size		_ZN39_INTERNAL_fe6f46c5_4_k_cu_96488013_74184cuda3std3__48in_placeE,(_ZN39_INTERNAL_fe6f46c5_4_k_cu_96488013_74184cuda3std6ranges3__45__cpo9iter_moveE - _ZN39_INTERNAL_fe6f46c5_4_k_cu_96488013_74184cuda3std3__48in_placeE)
_ZN39_INTERNAL_fe6f46c5_4_k_cu_96488013_74184cuda3std3__48in_placeE:
	.zero		1
	.type		_ZN39_INTERNAL_fe6f46c5_4_k_cu_96488013_74184cuda3std6ranges3__45__cpo9iter_moveE,@object
	.size		_ZN39_INTERNAL_fe6f46c5_4_k_cu_96488013_74184cuda3std6ranges3__45__cpo9iter_moveE,(_ZN39_INTERNAL_fe6f46c5_4_k_cu_96488013_74184cuda3std3__45__cpo5beginE - _ZN39_INTERNAL_fe6f46c5_4_k_cu_96488013_74184cuda3std6ranges3__45__cpo9iter_moveE)
_ZN39_INTERNAL_fe6f46c5_4_k_cu_96488013_74184cuda3std6ranges3__45__cpo9iter_moveE:
	.zero		1
	.type		_ZN39_INTERNAL_fe6f46c5_4_k_cu_96488013_74184cuda3std3__45__cpo5beginE,@object
	.size		_ZN39_INTERNAL_fe6f46c5_4_k_cu_96488013_74184cuda3std3__45__cpo5beginE,(_ZN39_INTERNAL_fe6f46c5_4_k_cu_96488013_74184cuda3std3__441_GLOBAL__N__fe6f46c5_4_k_cu_96488013_74186ignoreE - _ZN39_INTERNAL_fe6f46c5_4_k_cu_96488013_74184cuda3std3__45__cpo5beginE)
_ZN39_INTERNAL_fe6f46c5_4_k_cu_96488013_74184cuda3std3__45__cpo5beginE:
	.zero		1
	.type		_ZN39_INTERNAL_fe6f46c5_4_k_cu_96488013_74184cuda3std3__441_GLOBAL__N__fe6f46c5_4_k_cu_96488013_74186ignoreE,@object
	.size		_ZN39_INTERNAL_fe6f46c5_4_k_cu_96488013_74184cuda3std3__441_GLOBAL__N__fe6f46c5_4_k_cu_96488013_74186ignoreE,(_ZN39_INTERNAL_fe6f46c5_4_k_cu_96488013_74184cute7productE - _ZN39_INTERNAL_fe6f46c5_4_k_cu_96488013_74184cuda3std3__441_GLOBAL__N__fe6f46c5_4_k_cu_96488013_74186ignoreE)
_ZN39_INTERNAL_fe6f46c5_4_k_cu_96488013_74184cuda3std3__441_GLOBAL__N__fe6f46c5_4_k_cu_96488013_74186ignoreE:
	.zero		1
	.type		_ZN39_INTERNAL_fe6f46c5_4_k_cu_96488013_74184cute7productE,@object
	.size		_ZN39_INTERNAL_fe6f46c5_4_k_cu_96488013_74184cute7productE,(_ZN39_INTERNAL_fe6f46c5_4_k_cu_96488013_74184cuda3std3__45__cpo3endE - _ZN39_INTERNAL_fe6f46c5_4_k_cu_96488013_74184cute7productE)
_ZN39_INTERNAL_fe6f46c5_4_k_cu_96488013_74184cute7productE:
	.zero		1
	.type		_ZN39_INTERNAL_fe6f46c5_4_k_cu_96488013_74184cuda3std3__45__cpo3endE,@object
	.size		_ZN39_INTERNAL_fe6f46c5_4_k_cu_96488013_74184cuda3std3__45__cpo3endE,(_ZN39_INTERNAL_fe6f46c5_4_k_cu_96488013_74184cuda3std3__419piecewise_constructE - _ZN39_INTERNAL_fe6f46c5_4_k_cu_96488013_74184cuda3std3__45__cpo3endE)
_ZN39_INTERNAL_fe6f46c5_4_k_cu_96488013_74184cuda3std3__45__cpo3endE:
	.zero		1
	.type		_ZN39_INTERNAL_fe6f46c5_4_k_cu_96488013_74184cuda3std3__419piecewise_constructE,@object
	.size		_ZN39_INTERNAL_fe6f46c5_4_k_cu_96488013_74184cuda3std3__419piecewise_constructE,(_ZN39_INTERNAL_fe6f46c5_4_k_cu_96488013_74184cuda3std3__45__cpo4cendE - _ZN39_INTERNAL_fe6f46c5_4_k_cu_96488013_74184cuda3std3__419piecewise_constructE)
_ZN39_INTERNAL_fe6f46c5_4_k_cu_96488013_74184cuda3std3__419piecewise_constructE:
	.zero		1
	.type		_ZN39_INTERNAL_fe6f46c5_4_k_cu_96488013_74184cuda3std3__45__cpo4cendE,@object
	.size		_ZN39_INTERNAL_fe6f46c5_4_k_cu_96488013_74184cuda3std3__45__cpo4cendE,(_ZN39_INTERNAL_fe6f46c5_4_k_cu_96488013_74184cuda3std6ranges3__45__cpo4swapE - _ZN39_INTERNAL_fe6f46c5_4_k_cu_96488013_74184cuda3std3__45__cpo4cendE)
_ZN39_INTERNAL_fe6f46c5_4_k_cu_96488013_74184cuda3std3__45__cpo4cendE:
	.zero		1
	.type		_ZN39_INTERNAL_fe6f46c5_4_k_cu_96488013_74184cuda3std6ranges3__45__cpo4swapE,@object
	.size		_ZN39_INTERNAL_fe6f46c5_4_k_cu_96488013_74184cuda3std6ranges3__45__cpo4swapE,(.L_10 - _ZN39_INTERNAL_fe6f46c5_4_k_cu_96488013_74184cuda3std6ranges3__45__cpo4swapE)
_ZN39_INTERNAL_fe6f46c5_4_k_cu_96488013_74184cuda3std6ranges3__45__cpo4swapE:
	.zero		1
.L_10:


//--------------------- .nv.constant0._ZN7cutlass13device_kernelINS_4gemm6kernel13GemmUniversalIN4cute5tupleIJiiiiEEENS1_10collective13CollectiveMmaINS1_35MainloopSm100TmaUmmaWarpSpecializedILi4ELi2ELi4ENS5_IJNS4_1CILi1EEENSA_ILi2EEESB_EEEEENS5_IJNSA_ILi128EEENSA_ILi64EEESG_EEENS_12float_e4m3_tENS5_IJlSB_lEEESI_SJ_NS4_8TiledMMAINS4_8MMA_AtomIJNS4_10MMA_TraitsINS4_19SM100_MMA_F8F6F4_SSEJSI_SI_fSF_SG_NS4_17integral_constantINS4_4UMMA5MajorELSQ_0EEESR_NSO_INSP_7ScaleInELSS_0EEEST_EEEEEENS4_6LayoutINS5_IJSB_SB_SB_EEENS5_IJNSA_ILi0EEESY_SY_EEEEENS5_IJNS4_10UnderscoreES11_S11_EEEEENS4_23SM90_TMA_LOAD_MULTICASTENS4_14ComposedLayoutINS4_7SwizzleILi2ELi4ELi3EEENS4_18smem_ptr_flag_bitsILi8EEENSW_INS5_IJNSA_ILi8EEESG_EEENS5_IJSG_SB_EEEEEEEvNS4_8identityENS4_13SM90_TMA_LOADES1E_vS1F_EENS_8epilogue10collective18CollectiveEpilogueINS1I_23Sm100TmaWarpSpecializedILi1ELi1ELi64ELb0ELb0EEEJSH_NS5_IJNSW_ISF_SB_EENSW_ISG_SB_EEEEESI_SJ_SI_SJ_NS1I_6fusion15FusionCallbacksIS1M_NS1Q_17LinearCombinationISI_fSI_fLNS_15FloatRoundStyleE2EEESH_S1P_JEEENS4_5SM1004TMEM4LOAD26SM100_TMEM_LOAD_32dp32b64xES1G_S1E_NS4_39AutoVectorizingCopyWithAssumedAlignmentILi128EEENS4_14SM90_TMA_STOREES1E_S21_S21_EEEvvEEEEvNT_6ParamsE --------------------------
	.section	.nv.constant0._ZN7cutlass13device_kernelINS_4gemm6kernel13GemmUniversalIN4cute5tupleIJiiiiEEENS1_10collective13CollectiveMmaINS1_35MainloopSm100TmaUmmaWarpSpecializedILi4ELi2ELi4ENS5_IJNS4_1CILi1EEENSA_ILi2EEESB_EEEEENS5_IJNSA_ILi128EEENSA_ILi64EEESG_EEENS_12float_e4m3_tENS5_IJlSB_lEEESI_SJ_NS4_8TiledMMAINS4_8MMA_AtomIJNS4_10MMA_TraitsINS4_19SM100_MMA_F8F6F4_SSEJSI_SI_fSF_SG_NS4_17integral_constantINS4_4UMMA5MajorELSQ_0EEESR_NSO_INSP_7ScaleInELSS_0EEEST_EEEEEENS4_6LayoutINS5_IJSB_SB_SB_EEENS5_IJNSA_ILi0EEESY_SY_EEEEENS5_IJNS4_10UnderscoreES11_S11_EEEEENS4_23SM90_TMA_LOAD_MULTICASTENS4_14ComposedLayoutINS4_7SwizzleILi2ELi4ELi3EEENS4_18smem_ptr_flag_bitsILi8EEENSW_INS5_IJNSA_ILi8EEESG_EEENS5_IJSG_SB_EEEEEEEvNS4_8identityENS4_13SM90_TMA_LOADES1E_vS1F_EENS_8epilogue10collective18CollectiveEpilogueINS1I_23Sm100TmaWarpSpecializedILi1ELi1ELi64ELb0ELb0EEEJSH_NS5_IJNSW_ISF_SB_EENSW_ISG_SB_EEEEESI_SJ_SI_SJ_NS1I_6fusion15FusionCallbacksIS1M_NS1Q_17LinearCombinationISI_fSI_fLNS_15FloatRoundStyleE2EEESH_S1P_JEEENS4_5SM1004TMEM4LOAD26SM100_TMEM_LOAD_32dp32b64xES1G_S1E_NS4_39AutoVectorizingCopyWithAssumedAlignmentILi128EEENS4_14SM90_TMA_STOREES1E_S21_S21_EEEvvEEEEvNT_6ParamsE,"a",@progbits
	.sectionflags	@""
	.align	4
.nv.constant0._ZN7cutlass13device_kernelINS_4gemm6kernel13GemmUniversalIN4cute5tupleIJiiiiEEENS1_10collective13CollectiveMmaINS1_35MainloopSm100TmaUmmaWarpSpecializedILi4ELi2ELi4ENS5_IJNS4_1CILi1EEENSA_ILi2EEESB_EEEEENS5_IJNSA_ILi128EEENSA_ILi64EEESG_EEENS_12float_e4m3_tENS5_IJlSB_lEEESI_SJ_NS4_8TiledMMAINS4_8MMA_AtomIJNS4_10MMA_TraitsINS4_19SM100_MMA_F8F6F4_SSEJSI_SI_fSF_SG_NS4_17integral_constantINS4_4UMMA5MajorELSQ_0EEESR_NSO_INSP_7ScaleInELSS_0EEEST_EEEEEENS4_6LayoutINS5_IJSB_SB_SB_EEENS5_IJNSA_ILi0EEESY_SY_EEEEENS5_IJNS4_10UnderscoreES11_S11_EEEEENS4_23SM90_TMA_LOAD_MULTICASTENS4_14ComposedLayoutINS4_7SwizzleILi2ELi4ELi3EEENS4_18smem_ptr_flag_bitsILi8EEENSW_INS5_IJNSA_ILi8EEESG_EEENS5_IJSG_SB_EEEEEEEvNS4_8identityENS4_13SM90_TMA_LOADES1E_vS1F_EENS_8epilogue10collective18CollectiveEpilogueINS1I_23Sm100TmaWarpSpecializedILi1ELi1ELi64ELb0ELb0EEEJSH_NS5_IJNSW_ISF_SB_EENSW_ISG_SB_EEEEESI_SJ_SI_SJ_NS1I_6fusion15FusionCallbacksIS1M_NS1Q_17LinearCombinationISI_fSI_fLNS_15FloatRoundStyleE2EEESH_S1P_JEEENS4_5SM1004TMEM4LOAD26SM100_TMEM_LOAD_32dp32b64xES1G_S1E_NS4_39AutoVectorizingCopyWithAssumedAlignmentILi128EEENS4_14SM90_TMA_STOREES1E_S21_S21_EEEvvEEEEvNT_6ParamsE:
	.zero		2944


//--------------------- SYMBOLS --------------------------

	.type		.nv.reservedSmem.offset0,@object
	.size		.nv.reservedSmem.offset0,0x4
	.type		.nv.reservedSmem.cap,@object
	.size		.nv.reservedSmem.cap,0x4
	.type		__assertfail,@function
